	.headerflags	@"EF_CUDA_TEXMODE_UNIFIED EF_CUDA_64BIT_ADDRESS EF_CUDA_SM89 EF_CUDA_VIRTUAL_SM(EF_CUDA_SM89)"
	.elftype	@"ET_EXEC"


//--------------------- .nv.info                  --------------------------
	.section	.nv.info,"",@"SHT_CUDA_INFO"
	.align	4


	//----- nvinfo : EIATTR_REGCOUNT
	.align		4
        /*0000*/ 	.byte	0x04, 0x2f
        /*0002*/ 	.short	(.L_2 - .L_1)
	.align		4
.L_1:
        /*0004*/ 	.word	index@(triton__0d1d2d3d4d5de6de)
        /*0008*/ 	.word	0x00000028


	//----- nvinfo : EIATTR_MAX_STACK_SIZE
	.align		4
.L_2:
        /*000c*/ 	.byte	0x04, 0x23
        /*000e*/ 	.short	(.L_4 - .L_3)
	.align		4
.L_3:
        /*0010*/ 	.word	index@(triton__0d1d2d3d4d5de6de)
        /*0014*/ 	.word	0x00000000


	//----- nvinfo : EIATTR_MIN_STACK_SIZE
	.align		4
.L_4:
        /*0018*/ 	.byte	0x04, 0x12
        /*001a*/ 	.short	(.L_6 - .L_5)
	.align		4
.L_5:
        /*001c*/ 	.word	index@(triton__0d1d2d3d4d5de6de)
        /*0020*/ 	.word	0x00000000


	//----- nvinfo : EIATTR_FRAME_SIZE
	.align		4
.L_6:
        /*0024*/ 	.byte	0x04, 0x11
        /*0026*/ 	.short	(.L_8 - .L_7)
	.align		4
.L_7:
        /*0028*/ 	.word	index@(triton__0d1d2d3d4d5de6de)
        /*002c*/ 	.word	0x00000000
.L_8:


//--------------------- .nv.info.triton__0d1d2d3d4d5de6de --------------------------
	.section	.nv.info.triton__0d1d2d3d4d5de6de,"",@"SHT_CUDA_INFO"
	.align	4


	//----- nvinfo : EIATTR_CUDA_API_VERSION
	.align		4
        /*0000*/ 	.byte	0x04, 0x37
        /*0002*/ 	.short	(.L_10 - .L_9)
.L_9:
        /*0004*/ 	.word	0x0000007b


	//----- nvinfo : EIATTR_PARAM_CBANK
	.align		4
.L_10:
        /*0008*/ 	.byte	0x04, 0x0a
        /*000a*/ 	.short	(.L_12 - .L_11)
	.align		4
.L_11:
        /*000c*/ 	.word	index@(.nv.constant0.triton__0d1d2d3d4d5de6de)
        /*0010*/ 	.short	0x0160
        /*0012*/ 	.short	0x0030


	//----- nvinfo : EIATTR_CBANK_PARAM_SIZE
	.align		4
.L_12:
        /*0014*/ 	.byte	0x03, 0x19
        /*0016*/ 	.short	0x0030


	//----- nvinfo : EIATTR_KPARAM_INFO
	.align		4
        /*0018*/ 	.byte	0x04, 0x17
        /*001a*/ 	.short	(.L_14 - .L_13)
.L_13:
        /*001c*/ 	.word	0x00000000
        /*0020*/ 	.short	0x0006
        /*0022*/ 	.short	0x002c
        /*0024*/ 	.byte	0x00, 0xf0, 0x11, 0x00


	//----- nvinfo : EIATTR_KPARAM_INFO
	.align		4
.L_14:
        /*0028*/ 	.byte	0x04, 0x17
        /*002a*/ 	.short	(.L_16 - .L_15)
.L_15:
        /*002c*/ 	.word	0x00000000
        /*0030*/ 	.short	0x0005
        /*0032*/ 	.short	0x0028
        /*0034*/ 	.byte	0x00, 0xf0, 0x11, 0x00


	//----- nvinfo : EIATTR_KPARAM_INFO
	.align		4
.L_16:
        /*0038*/ 	.byte	0x04, 0x17
        /*003a*/ 	.short	(.L_18 - .L_17)
.L_17:
        /*003c*/ 	.word	0x00000000
        /*0040*/ 	.short	0x0004
        /*0042*/ 	.short	0x0020
        /*0044*/ 	.byte	0x00, 0xf0, 0x21, 0x00


	//----- nvinfo : EIATTR_KPARAM_INFO
	.align		4
.L_18:
        /*0048*/ 	.byte	0x04, 0x17
        /*004a*/ 	.short	(.L_20 - .L_19)
.L_19:
        /*004c*/ 	.word	0x00000000
        /*0050*/ 	.short	0x0003
        /*0052*/ 	.short	0x0018
        /*0054*/ 	.byte	0x00, 0xf0, 0x21, 0x00


	//----- nvinfo : EIATTR_KPARAM_INFO
	.align		4
.L_20:
        /*0058*/ 	.byte	0x04, 0x17
        /*005a*/ 	.short	(.L_22 - .L_21)
.L_21:
        /*005c*/ 	.word	0x00000000
        /*0060*/ 	.short	0x0002
        /*0062*/ 	.short	0x0010
        /*0064*/ 	.byte	0x00, 0xf0, 0x21, 0x00


	//----- nvinfo : EIATTR_KPARAM_INFO
	.align		4
.L_22:
        /*0068*/ 	.byte	0x04, 0x17
        /*006a*/ 	.short	(.L_24 - .L_23)
.L_23:
        /*006c*/ 	.word	0x00000000
        /*0070*/ 	.short	0x0001
        /*0072*/ 	.short	0x0008
        /*0074*/ 	.byte	0x00, 0xf0, 0x21, 0x00


	//----- nvinfo : EIATTR_KPARAM_INFO
	.align		4
.L_24:
        /*0078*/ 	.byte	0x04, 0x17
        /*007a*/ 	.short	(.L_26 - .L_25)
.L_25:
        /*007c*/ 	.word	0x00000000
        /*0080*/ 	.short	0x0000
        /*0082*/ 	.short	0x0000
        /*0084*/ 	.byte	0x00, 0xf0, 0x21, 0x00


	//----- nvinfo : EIATTR_MAXREG_COUNT
	.align		4
.L_26:
        /*0088*/ 	.byte	0x03, 0x1b
        /*008a*/ 	.short	0x00ff


	//----- nvinfo : EIATTR_COOP_GROUP_MASK_REGIDS
	.align		4
        /*008c*/ 	.byte	0x04, 0x29
        /*008e*/ 	.short	(.L_28 - .L_27)


	//   ....[0]....
.L_27:
        /*0090*/ 	.word	0xffffffff


	//   ....[1]....
        /*0094*/ 	.word	0xffffffff


	//   ....[2]....
        /*0098*/ 	.word	0xffffffff


	//   ....[3]....
        /*009c*/ 	.word	0xffffffff


	//   ....[4]....
        /*00a0*/ 	.word	0xffffffff


	//   ....[5]....
        /*00a4*/ 	.word	0xffffffff


	//   ....[6]....
        /*00a8*/ 	.word	0xffffffff


	//   ....[7]....
        /*00ac*/ 	.word	0xffffffff


	//----- nvinfo : EIATTR_COOP_GROUP_INSTR_OFFSETS
	.align		4
.L_28:
        /*00b0*/ 	.byte	0x04, 0x28
        /*00b2*/ 	.short	(.L_30 - .L_29)


	//   ....[0]....
.L_29:
        /*00b4*/ 	.word	0x00001690


	//   ....[1]....
        /*00b8*/ 	.word	0x000016b0


	//   ....[2]....
        /*00bc*/ 	.word	0x000016d0


	//   ....[3]....
        /*00c0*/ 	.word	0x000016f0


	//   ....[4]....
        /*00c4*/ 	.word	0x00001710


	//   ....[5]....
        /*00c8*/ 	.word	0x00001780


	//   ....[6]....
        /*00cc*/ 	.word	0x000017a0


	//   ....[7]....
        /*00d0*/ 	.word	0x000017c0


	//----- nvinfo : EIATTR_EXIT_INSTR_OFFSETS
	.align		4
.L_30:
        /*00d4*/ 	.byte	0x04, 0x1c
        /*00d6*/ 	.short	(.L_32 - .L_31)


	//   ....[0]....
.L_31:
        /*00d8*/ 	.word	0x00002e70


	//----- nvinfo : EIATTR_MAX_THREADS
	.align		4
.L_32:
        /*00dc*/ 	.byte	0x04, 0x05
        /*00de*/ 	.short	(.L_34 - .L_33)
.L_33:
        /*00e0*/ 	.word	0x00000100
        /*00e4*/ 	.word	0x00000001
        /*00e8*/ 	.word	0x00000001


	//----- nvinfo : EIATTR_CRS_STACK_SIZE
	.align		4
.L_34:
        /*00ec*/ 	.byte	0x04, 0x1e
        /*00ee*/ 	.short	(.L_36 - .L_35)
.L_35:
        /*00f0*/ 	.word	0x00000000
.L_36:


//--------------------- .nv.rel.action            --------------------------
	.section	.nv.rel.action,"",@"SHT_CUDA_RELOCINFO"
	.align	8
	.sectionentsize	8
        /*0000*/ 	.byte	0x73, 0x00, 0x00, 0x00, 0x00, 0x00, 0x00, 0x00, 0x00, 0x00, 0x00, 0x11, 0x25, 0x00, 0x05, 0x36


//--------------------- .nv.constant0.triton__0d1d2d3d4d5de6de --------------------------
	.section	.nv.constant0.triton__0d1d2d3d4d5de6de,"a",@progbits
	.align	4
.nv.constant0.triton__0d1d2d3d4d5de6de:
	.zero		400


//--------------------- .text.triton__0d1d2d3d4d5de6de --------------------------
	.section	.text.triton__0d1d2d3d4d5de6de,"ax",@progbits
	.sectionflags	@"SHF_BARRIERS=1"
	.sectioninfo	@"SHI_REGISTERS=40"
	.align	128
        .global         triton__0d1d2d3d4d5de6de
        .type           triton__0d1d2d3d4d5de6de,@function
        .size           triton__0d1d2d3d4d5de6de,(.L_x_43 - triton__0d1d2d3d4d5de6de)
        .other          triton__0d1d2d3d4d5de6de,@"STO_CUDA_ENTRY STV_DEFAULT"
triton__0d1d2d3d4d5de6de:
.text.triton__0d1d2d3d4d5de6de:
[----:B------:R-:W-:-:S02]  /*0000*/  MOV R1, c[0x0][0x28] ;  /* 0x00000a0000017a02 */ /* 0x000fc40000000f00 */
[----:B------:R-:W0:Y:S01]  /*0010*/  S2R R13, SR_TID.X ;  /* 0x00000000000d7919 */ /* 0x000e220000002100 */
[----:B------:R-:W-:Y:S01]  /*0020*/  MOV R9, 0x2 ;  /* 0x0000000200097802 */ /* 0x000fe20000000f00 */
[----:B------:R-:W-:Y:S02]  /*0030*/  ULDC.64 UR4, c[0x0][0x118] ;  /* 0x0000460000047ab9 */ /* 0x000fe40000000a00 */
[----:B------:R-:W1:Y:S01]  /*0040*/  S2R R23, SR_CTAID.X ;  /* 0x0000000000177919 */ /* 0x000e620000002500 */
[----:B0-----:R-:W-:-:S04]  /*0050*/  SHF.L.U32 R14, R13, 0x3, RZ ;  /* 0x000000030d0e7819 */ /* 0x001fc800000006ff */
[----:B------:R-:W-:-:S04]  /*0060*/  LOP3.LUT R14, R14, 0x7f8, RZ, 0xc0, !PT ;  /* 0x000007f80e0e7812 */ /* 0x000fc800078ec0ff */
[----:B-1----:R-:W-:-:S05]  /*0070*/  LEA R12, R23, R14, 0xb ;  /* 0x0000000e170c7211 */ /* 0x002fca00078e58ff */
[----:B------:R-:W-:-:S05]  /*0080*/  IMAD.WIDE R10, R12, R9, c[0x0][0x168] ;  /* 0x00005a000c0a7625 */ /* 0x000fca00078e0209 */
[----:B------:R-:W2:Y:S01]  /*0090*/  LDG.E.EL.128 R16, [R10.64] ;  /* 0x000000040a107981 */ /* 0x000ea2000c2e1d00 */
[----:B------:R-:W-:Y:S01]  /*00a0*/  MOV R20, 0x4 ;  /* 0x0000000400147802 */ /* 0x000fe20000000f00 */
[----:B------:R-:W-:-:S04]  /*00b0*/  IMAD.WIDE R8, R12, R9, c[0x0][0x160] ;  /* 0x000058000c087625 */ /* 0x000fc800078e0209 */
[CC--:B------:R-:W-:Y:S01]  /*00c0*/  IMAD.WIDE R2, R23.reuse, R20.reuse, c[0x0][0x170] ;  /* 0x00005c0017027625 */ /* 0x0c0fe200078e0214 */
[----:B------:R0:W5:Y:S03]  /*00d0*/  LDG.E.EL.128 R4, [R8.64] ;  /* 0x0000000408047981 */ /* 0x000166000c2e1d00 */
[----:B------:R-:W-:Y:S02]  /*00e0*/  IMAD.WIDE R20, R23, R20, c[0x0][0x178] ;  /* 0x00005e0017147625 */ /* 0x000fe400078e0214 */
[----:B------:R1:W5:Y:S04]  /*00f0*/  LDG.E.EL R3, [R2.64] ;  /* 0x0000000402037981 */ /* 0x000368000c2e1900 */
[----:B------:R3:W5:Y:S01]  /*0100*/  LDG.E.EL R21, [R20.64] ;  /* 0x0000000414157981 */ /* 0x000762000c2e1900 */
[----:B------:R-:W-:Y:S01]  /*0110*/  BSSY B0, `(.L_x_0) ;  /* 0x000003b000007945 */ /* 0x000fe20003800000 */
[----:B--2---:R-:W-:-:S05]  /*0120*/  SHF.L.U32 R0, R16, 0x10, RZ ;  /* 0x0000001010007819 */ /* 0x004fca00000006ff */
[----:B------:R-:W-:-:S04]  /*0130*/  FMUL R0, R0, 0.0625 ;  /* 0x3d80000000007820 */ /* 0x000fc80000400000 */
[----:B------:R-:W-:-:S04]  /*0140*/  FMUL R22, R0, 0.019999999552965164185 ;  /* 0x3ca3d70a00167820 */ /* 0x000fc80000400000 */
[----:B------:R-:W-:-:S05]  /*0150*/  FADD.FTZ R0, |R22|, -RZ ;  /* 0x800000ff16007221 */ /* 0x000fca0000010200 */
[----:B------:R-:W-:-:S13]  /*0160*/  FSETP.GE.AND P1, PT, R0, 0.60000002384185791016, PT ;  /* 0x3f19999a0000780b */ /* 0x000fda0003f26000 */
[----:B------:R-:W-:-:S06]  /*0170*/  @P1 FMUL R24, R0, 2.8853900432586669922 ;  /* 0x4038aa3b00181820 */ /* 0x000fcc0000400000 */
[----:B------:R-:W2:Y:S01]  /*0180*/  @P1 MUFU.EX2 R24, R24 ;  /* 0x0000001800181308 */ /* 0x000ea20000000800 */
[----:B-1----:R-:W-:Y:S01]  /*0190*/  @!P1 MOV R2, 0x3c80f082 ;  /* 0x3c80f08200029802 */ /* 0x002fe20000000f00 */
[----:B------:R-:W-:Y:S01]  /*01a0*/  @!P1 FMUL R15, R22, R22 ;  /* 0x00000016160f9220 */ /* 0x000fe20000400000 */
[----:B--2---:R-:W-:-:S03]  /*01b0*/  @P1 FADD R25, R24, 1 ;  /* 0x3f80000018191421 */ /* 0x004fc60000000000 */
[----:B------:R-:W-:-:S03]  /*01c0*/  @!P1 FFMA.FTZ R2, R15, R2, -0.052303962409496307373 ;  /* 0xbd563cae0f029423 */ /* 0x000fc60000010002 */
[----:B------:R-:W1:Y:S01]  /*01d0*/  @P1 MUFU.RCP R25, R25 ;  /* 0x0000001900191308 */ /* 0x000e620000001000 */
[----:B------:R-:W-:Y:S01]  /*01e0*/  @P1 FSETP.GE.AND P0, PT, R0, 9.010913848876953125, PT ;  /* 0x41102cb40000180b */ /* 0x000fe20003f06000 */
[C---:B------:R-:W-:Y:S01]  /*01f0*/  @!P1 FFMA.FTZ R0, R15.reuse, R2, 0.1331529766321182251 ;  /* 0x3e0859410f009423 */ /* 0x040fe20000010002 */
[----:B------:R-:W-:Y:S02]  /*0200*/  PRMT R16, R16, 0x7632, R16 ;  /* 0x0000763210107816 */ /* 0x000fe40000000010 */
[----:B---3--:R-:W-:Y:S01]  /*0210*/  @P1 MOV R20, 0x3f800000 ;  /* 0x3f80000000141802 */ /* 0x008fe20000000f00 */
[----:B------:R-:W-:Y:S01]  /*0220*/  @!P1 FFMA.FTZ R0, R15, R0, -0.33332768082618713379 ;  /* 0xbeaaa9ed0f009423 */ /* 0x000fe20000010000 */
[----:B------:R-:W-:-:S03]  /*0230*/  SHF.L.U32 R16, R16, 0x10, RZ ;  /* 0x0000001010107819 */ /* 0x000fc600000006ff */
[----:B-1----:R-:W-:Y:S01]  /*0240*/  @P1 FFMA.FTZ R20, R25, -2, R20 ;  /* 0xc000000019141823 */ /* 0x002fe20000010014 */
[----:B------:R-:W-:Y:S01]  /*0250*/  @!P1 FFMA.FTZ R25, R15, R0, RZ ;  /* 0x000000000f199223 */ /* 0x000fe200000100ff */
[----:B------:R-:W-:-:S04]  /*0260*/  FMUL R15, R16, 0.0625 ;  /* 0x3d800000100f7820 */ /* 0x000fc80000400000 */
[----:B------:R-:W-:-:S04]  /*0270*/  FMUL R15, R15, 0.019999999552965164185 ;  /* 0x3ca3d70a0f0f7820 */ /* 0x000fc80000400000 */
[----:B------:R-:W-:Y:S01]  /*0280*/  FADD.FTZ R24, |R15|, -RZ ;  /* 0x800000ff0f187221 */ /* 0x000fe20000010200 */
[----:B------:R-:W-:Y:S02]  /*0290*/  @P1 FSEL R27, R20, 1, !P0 ;  /* 0x3f800000141b1808 */ /* 0x000fe40004000000 */
[C---:B------:R-:W-:Y:S02]  /*02a0*/  PRMT R0, R17.reuse, 0x7632, R0 ;  /* 0x0000763211007816 */ /* 0x040fe40000000000 */
[----:B------:R-:W-:Y:S02]  /*02b0*/  FSETP.GE.AND P0, PT, R24, 0.60000002384185791016, PT ;  /* 0x3f19999a1800780b */ /* 0x000fe40003f06000 */
[----:B------:R-:W-:Y:S02]  /*02c0*/  SHF.L.U32 R17, R17, 0x10, RZ ;  /* 0x0000001011117819 */ /* 0x000fe400000006ff */
[----:B------:R-:W-:Y:S02]  /*02d0*/  PRMT R16, R18, 0x7632, R16 ;  /* 0x0000763212107816 */ /* 0x000fe40000000010 */
[----:B------:R-:W-:Y:S01]  /*02e0*/  SHF.L.U32 R0, R0, 0x10, RZ ;  /* 0x0000001000007819 */ /* 0x000fe200000006ff */
[----:B------:R-:W-:Y:S01]  /*02f0*/  FMUL R33, R17, 0.0625 ;  /* 0x3d80000011217820 */ /* 0x000fe20000400000 */
[--C-:B------:R-:W-:Y:S01]  /*0300*/  @P1 LOP3.LUT R2, R27, 0x80000000, R22.reuse, 0xf8, !PT ;  /* 0x800000001b021812 */ /* 0x100fe200078ef816 */
[----:B------:R-:W-:Y:S01]  /*0310*/  @!P1 FFMA.FTZ R2, R22, R25, R22 ;  /* 0x0000001916029223 */ /* 0x000fe20000010016 */
[----:B------:R-:W-:Y:S01]  /*0320*/  SHF.L.U32 R25, R18, 0x10, RZ ;  /* 0x0000001012197819 */ /* 0x000fe200000006ff */
[----:B------:R-:W-:Y:S01]  /*0330*/  FMUL R0, R0, 0.0625 ;  /* 0x3d80000000007820 */ /* 0x000fe20000400000 */
[----:B------:R-:W-:Y:S01]  /*0340*/  SHF.L.U32 R17, R16, 0x10, RZ ;  /* 0x0000001010117819 */ /* 0x000fe200000006ff */
[----:B------:R-:W-:Y:S01]  /*0350*/  FMUL R33, R33, 0.019999999552965164185 ;  /* 0x3ca3d70a21217820 */ /* 0x000fe20000400000 */
[----:B------:R-:W-:Y:S01]  /*0360*/  SHF.L.U32 R16, R19, 0x10, RZ ;  /* 0x0000001013107819 */ /* 0x000fe200000006ff */
[----:B------:R-:W-:Y:S01]  /*0370*/  FMUL R25, R25, 0.0625 ;  /* 0x3d80000019197820 */ /* 0x000fe20000400000 */
[----:B------:R-:W-:Y:S01]  /*0380*/  FMUL R18, R0, 0.019999999552965164185 ;  /* 0x3ca3d70a00127820 */ /* 0x000fe20000400000 */
[----:B------:R-:W-:Y:S01]  /*0390*/  FMUL R17, R17, 0.0625 ;  /* 0x3d80000011117820 */ /* 0x000fe20000400000 */
[----:B------:R-:W-:Y:S05]  /*03a0*/  @!P0 BRA `(.L_x_1) ;  /* 0x000000a000008947 */ /* 0x000fea0003800000 */
[----:B0-----:R-:W-:Y:S01]  /*03b0*/  FMUL R0, R24, 2.8853900432586669922 ;  /* 0x4038aa3b18007820 */ /* 0x001fe20000400000 */
[----:B------:R-:W-:-:S02]  /*03c0*/  MOV R27, 0x3f800000 ;  /* 0x3f800000001b7802 */ /* 0x000fc40000000f00 */
[----:B------:R-:W-:-:S03]  /*03d0*/  FSETP.GE.AND P0, PT, R24, 9.010913848876953125, PT ;  /* 0x41102cb41800780b */ /* 0x000fc60003f06000 */
[----:B------:R-:W0:Y:S02]  /*03e0*/  MUFU.EX2 R0, R0 ;  /* 0x0000000000007308 */ /* 0x000e240000000800 */
[----:B0-----:R-:W-:-:S06]  /*03f0*/  FADD R20, R0, 1 ;  /* 0x3f80000000147421 */ /* 0x001fcc0000000000 */
[----:B------:R-:W0:Y:S02]  /*0400*/  MUFU.RCP R20, R20 ;  /* 0x0000001400147308 */ /* 0x000e240000001000 */
[----:B0-----:R-:W-:-:S05]  /*0410*/  FFMA.FTZ R22, R20, -2, R27 ;  /* 0xc000000014167823 */ /* 0x001fca000001001b */
[----:B------:R-:W-:-:S04]  /*0420*/  FSEL R22, R22, 1, !P0 ;  /* 0x3f80000016167808 */ /* 0x000fc80004000000 */
[----:B------:R-:W-:Y:S01]  /*0430*/  LOP3.LUT R15, R22, 0x80000000, R15, 0xf8, !PT ;  /* 0x80000000160f7812 */ /* 0x000fe200078ef80f */
[----:B------:R-:W-:Y:S05]  /*0440*/  BRA `(.L_x_2) ;  /* 0x0000007000007947 */ /* 0x000fea0003800000 */
.L_x_1:
[----:B0-----:R-:W-:Y:S01]  /*0450*/  MOV R0, 0x3c80f082 ;  /* 0x3c80f08200007802 */ /* 0x001fe20000000f00 */
[----:B------:R-:W-:-:S04]  /*0460*/  FMUL R27, R15, R15 ;  /* 0x0000000f0f1b7220 */ /* 0x000fc80000400000 */
[----:B------:R-:W-:-:S04]  /*0470*/  FFMA.FTZ R0, R27, R0, -0.052303962409496307373 ;  /* 0xbd563cae1b007423 */ /* 0x000fc80000010000 */
[----:B------:R-:W-:-:S04]  /*0480*/  FFMA.FTZ R0, R27, R0, 0.1331529766321182251 ;  /* 0x3e0859411b007423 */ /* 0x000fc80000010000 */
[----:B------:R-:W-:-:S04]  /*0490*/  FFMA.FTZ R0, R27, R0, -0.33332768082618713379 ;  /* 0xbeaaa9ed1b007423 */ /* 0x000fc80000010000 */
[----:B------:R-:W-:-:S04]  /*04a0*/  FFMA.FTZ R0, R27, R0, RZ ;  /* 0x000000001b007223 */ /* 0x000fc800000100ff */
[----:B------:R-:W-:-:S02]  /*04b0*/  FFMA.FTZ R15, R15, R0, R15 ;  /* 0x000000000f0f7223 */ /* 0x000fc4000001000f */
.L_x_2:
[----:B------:R-:W-:Y:S05]  /*04c0*/  BSYNC B0 ;  /* 0x0000000000007941 */ /* 0x000fea0003800000 */
.L_x_0:
[----:B------:R-:W-:Y:S01]  /*04d0*/  FADD.FTZ R24, |R33|, -RZ ;  /* 0x800000ff21187221 */ /* 0x000fe20000010200 */
[----:B------:R-:W-:Y:S01]  /*04e0*/  PRMT R19, R19, 0x7632, R19 ;  /* 0x0000763213137816 */ /* 0x000fe20000000013 */
[----:B------:R-:W-:Y:S01]  /*04f0*/  BSSY B0, `(.L_x_3) ;  /* 0x0000016000007945 */ /* 0x000fe20003800000 */
[----:B------:R-:W-:Y:S02]  /*0500*/  FMUL R25, R25, 0.019999999552965164185 ;  /* 0x3ca3d70a19197820 */ /* 0x000fe40000400000 */
[----:B------:R-:W-:Y:S02]  /*0510*/  FSETP.GE.AND P0, PT, R24, 0.60000002384185791016, PT ;  /* 0x3f19999a1800780b */ /* 0x000fe40003f06000 */
[----:B------:R-:W-:-:S11]  /*0520*/  SHF.L.U32 R19, R19, 0x10, RZ ;  /* 0x0000001013137819 */ /* 0x000fd600000006ff */
[----:B------:R-:W-:Y:S05]  /*0530*/  @!P0 BRA `(.L_x_4) ;  /* 0x000000a000008947 */ /* 0x000fea0003800000 */
[C---:B------:R-:W-:Y:S01]  /*0540*/  FMUL R0, R24.reuse, 2.8853900432586669922 ;  /* 0x4038aa3b18007820 */ /* 0x040fe20000400000 */
[----:B------:R-:W-:Y:S02]  /*0550*/  MOV R27, 0x3f800000 ;  /* 0x3f800000001b7802 */ /* 0x000fe40000000f00 */
        /* <DEDUP_REMOVED lines=8> */
.L_x_4:
[----:B------:R-:W-:Y:S01]  /*05e0*/  MOV R0, 0x3c80f082 ;  /* 0x3c80f08200007802 */ /* 0x000fe20000000f00 */
[----:B------:R-:W-:-:S04]  /*05f0*/  FMUL R27, R33, R33 ;  /* 0x00000021211b7220 */ /* 0x000fc80000400000 */
[----:B------:R-:W-:-:S04]  /*0600*/  FFMA.FTZ R0, R27, R0, -0.052303962409496307373 ;  /* 0xbd563cae1b007423 */ /* 0x000fc80000010000 */
[----:B------:R-:W-:-:S04]  /*0610*/  FFMA.FTZ R0, R27, R0, 0.1331529766321182251 ;  /* 0x3e0859411b007423 */ /* 0x000fc80000010000 */
[----:B------:R-:W-:-:S04]  /*0620*/  FFMA.FTZ R0, R27, R0, -0.33332768082618713379 ;  /* 0xbeaaa9ed1b007423 */ /* 0x000fc80000010000 */
[----:B------:R-:W-:-:S04]  /*0630*/  FFMA.FTZ R0, R27, R0, RZ ;  /* 0x000000001b007223 */ /* 0x000fc800000100ff */
[----:B------:R-:W-:-:S02]  /*0640*/  FFMA.FTZ R33, R33, R0, R33 ;  /* 0x0000000021217223 */ /* 0x000fc40000010021 */
.L_x_5:
[----:B------:R-:W-:Y:S05]  /*0650*/  BSYNC B0 ;  /* 0x0000000000007941 */ /* 0x000fea0003800000 */
.L_x_3:
[----:B------:R-:W-:Y:S01]  /*0660*/  FADD.FTZ R26, |R18|, -RZ ;  /* 0x800000ff121a7221 */ /* 0x000fe20000010200 */
[----:B------:R-:W-:Y:S01]  /*0670*/  BSSY B0, `(.L_x_6) ;  /* 0x0000017000007945 */ /* 0x000fe20003800000 */
[----:B------:R-:W-:Y:S01]  /*0680*/  FMUL R17, R17, 0.019999999552965164185 ;  /* 0x3ca3d70a11117820 */ /* 0x000fe20000400000 */
[----:B------:R-:W-:Y:S01]  /*0690*/  FMUL R16, R16, 0.0625 ;  /* 0x3d80000010107820 */ /* 0x000fe20000400000 */
[----:B------:R-:W-:Y:S02]  /*06a0*/  SHF.R.S32.HI R20, RZ, 0x1f, R23 ;  /* 0x0000001fff147819 */ /* 0x000fe40000011417 */
[----:B------:R-:W-:-:S13]  /*06b0*/  FSETP.GE.AND P0, PT, R26, 0.60000002384185791016, PT ;  /* 0x3f19999a1a00780b */ /* 0x000fda0003f06000 */
        /* <DEDUP_REMOVED lines=11> */
.L_x_7:
[----:B------:R-:W-:Y:S01]  /*0770*/  MOV R0, 0x3c80f082 ;  /* 0x3c80f08200007802 */ /* 0x000fe20000000f00 */
[----:B------:R-:W-:-:S04]  /*0780*/  FMUL R27, R18, R18 ;  /* 0x00000012121b7220 */ /* 0x000fc80000400000 */
[----:B------:R-:W-:-:S04]  /*0790*/  FFMA.FTZ R0, R27, R0, -0.052303962409496307373 ;  /* 0xbd563cae1b007423 */ /* 0x000fc80000010000 */
[----:B------:R-:W-:-:S04]  /*07a0*/  FFMA.FTZ R0, R27, R0, 0.1331529766321182251 ;  /* 0x3e0859411b007423 */ /* 0x000fc80000010000 */
[----:B------:R-:W-:-:S04]  /*07b0*/  FFMA.FTZ R0, R27, R0, -0.33332768082618713379 ;  /* 0xbeaaa9ed1b007423 */ /* 0x000fc80000010000 */
[----:B------:R-:W-:-:S04]  /*07c0*/  FFMA.FTZ R27, R27, R0, RZ ;  /* 0x000000001b1b7223 */ /* 0x000fc800000100ff */
[----:B------:R-:W-:-:S02]  /*07d0*/  FFMA.FTZ R18, R18, R27, R18 ;  /* 0x0000001b12127223 */ /* 0x000fc40000010012 */
.L_x_8:
[----:B------:R-:W-:Y:S05]  /*07e0*/  BSYNC B0 ;  /* 0x0000000000007941 */ /* 0x000fea0003800000 */
.L_x_6:
[----:B------:R-:W-:Y:S01]  /*07f0*/  FADD.FTZ R26, |R25|, -RZ ;  /* 0x800000ff191a7221 */ /* 0x000fe20000010200 */
[----:B------:R-:W-:Y:S01]  /*0800*/  BSSY B0, `(.L_x_9) ;  /* 0x0000015000007945 */ /* 0x000fe20003800000 */
[----:B------:R-:W-:-:S03]  /*0810*/  FMUL R19, R19, 0.0625 ;  /* 0x3d80000013137820 */ /* 0x000fc60000400000 */
        /* <DEDUP_REMOVED lines=12> */
.L_x_10:
[----:B------:R-:W-:Y:S01]  /*08e0*/  MOV R0, 0x3c80f082 ;  /* 0x3c80f08200007802 */ /* 0x000fe20000000f00 */
[----:B------:R-:W-:-:S04]  /*08f0*/  FMUL R27, R25, R25 ;  /* 0x00000019191b7220 */ /* 0x000fc80000400000 */
[----:B------:R-:W-:-:S04]  /*0900*/  FFMA.FTZ R0, R27, R0, -0.052303962409496307373 ;  /* 0xbd563cae1b007423 */ /* 0x000fc80000010000 */
[----:B------:R-:W-:-:S04]  /*0910*/  FFMA.FTZ R0, R27, R0, 0.1331529766321182251 ;  /* 0x3e0859411b007423 */ /* 0x000fc80000010000 */
[----:B------:R-:W-:-:S04]  /*0920*/  FFMA.FTZ R0, R27, R0, -0.33332768082618713379 ;  /* 0xbeaaa9ed1b007423 */ /* 0x000fc80000010000 */
[----:B------:R-:W-:-:S04]  /*0930*/  FFMA.FTZ R0, R27, R0, RZ ;  /* 0x000000001b007223 */ /* 0x000fc800000100ff */
[----:B------:R-:W-:-:S02]  /*0940*/  FFMA.FTZ R25, R25, R0, R25 ;  /* 0x0000000019197223 */ /* 0x000fc40000010019 */
.L_x_11:
[----:B------:R-:W-:Y:S05]  /*0950*/  BSYNC B0 ;  /* 0x0000000000007941 */ /* 0x000fea0003800000 */
.L_x_9:
[----:B------:R-:W-:Y:S01]  /*0960*/  FADD.FTZ R26, |R17|, -RZ ;  /* 0x800000ff111a7221 */ /* 0x000fe20000010200 */
[----:B------:R-:W-:Y:S01]  /*0970*/  BSSY B0, `(.L_x_12) ;  /* 0x0000016000007945 */ /* 0x000fe20003800000 */
[----:B------:R-:W-:Y:S01]  /*0980*/  LEA.HI R20, R20, R23, RZ, 0xb ;  /* 0x0000001714147211 */ /* 0x000fe200078f58ff */
[----:B------:R-:W-:Y:S02]  /*0990*/  FMUL R16, R16, 0.019999999552965164185 ;  /* 0x3ca3d70a10107820 */ /* 0x000fe40000400000 */
        /* <DEDUP_REMOVED lines=12> */
.L_x_13:
[----:B------:R-:W-:Y:S01]  /*0a60*/  MOV R0, 0x3c80f082 ;  /* 0x3c80f08200007802 */ /* 0x000fe20000000f00 */
[----:B------:R-:W-:-:S04]  /*0a70*/  FMUL R27, R17, R17 ;  /* 0x00000011111b7220 */ /* 0x000fc80000400000 */
[----:B------:R-:W-:-:S04]  /*0a80*/  FFMA.FTZ R0, R27, R0, -0.052303962409496307373 ;  /* 0xbd563cae1b007423 */ /* 0x000fc80000010000 */
[----:B------:R-:W-:-:S04]  /*0a90*/  FFMA.FTZ R0, R27, R0, 0.1331529766321182251 ;  /* 0x3e0859411b007423 */ /* 0x000fc80000010000 */
[----:B------:R-:W-:-:S04]  /*0aa0*/  FFMA.FTZ R0, R27, R0, -0.33332768082618713379 ;  /* 0xbeaaa9ed1b007423 */ /* 0x000fc80000010000 */
[----:B------:R-:W-:-:S04]  /*0ab0*/  FFMA.FTZ R0, R27, R0, RZ ;  /* 0x000000001b007223 */ /* 0x000fc800000100ff */
[----:B------:R-:W-:-:S02]  /*0ac0*/  FFMA.FTZ R31, R17, R0, R17 ;  /* 0x00000000111f7223 */ /* 0x000fc40000010011 */
.L_x_14:
[----:B------:R-:W-:Y:S05]  /*0ad0*/  BSYNC B0 ;  /* 0x0000000000007941 */ /* 0x000fea0003800000 */
.L_x_12:
[----:B------:R-:W-:Y:S01]  /*0ae0*/  FADD.FTZ R26, |R16|, -RZ ;  /* 0x800000ff101a7221 */ /* 0x000fe20000010200 */
[----:B------:R-:W-:Y:S01]  /*0af0*/  BSSY B0, `(.L_x_15) ;  /* 0x0000016000007945 */ /* 0x000fe20003800000 */
[----:B------:R-:W-:Y:S01]  /*0b00*/  LOP3.LUT R24, R20, 0xfffff800, RZ, 0xc0, !PT ;  /* 0xfffff80014187812 */ /* 0x000fe200078ec0ff */
        /* <DEDUP_REMOVED lines=13> */
.L_x_16:
[----:B------:R-:W-:Y:S01]  /*0be0*/  MOV R0, 0x3c80f082 ;  /* 0x3c80f08200007802 */ /* 0x000fe20000000f00 */
[----:B------:R-:W-:-:S04]  /*0bf0*/  FMUL R17, R16, R16 ;  /* 0x0000001010117220 */ /* 0x000fc80000400000 */
[----:B------:R-:W-:-:S04]  /*0c00*/  FFMA.FTZ R0, R17, R0, -0.052303962409496307373 ;  /* 0xbd563cae11007423 */ /* 0x000fc80000010000 */
[----:B------:R-:W-:-:S04]  /*0c10*/  FFMA.FTZ R0, R17, R0, 0.1331529766321182251 ;  /* 0x3e08594111007423 */ /* 0x000fc80000010000 */
[----:B------:R-:W-:-:S04]  /*0c20*/  FFMA.FTZ R0, R17, R0, -0.33332768082618713379 ;  /* 0xbeaaa9ed11007423 */ /* 0x000fc80000010000 */
[----:B------:R-:W-:-:S04]  /*0c30*/  FFMA.FTZ R17, R17, R0, RZ ;  /* 0x0000000011117223 */ /* 0x000fc800000100ff */
[----:B------:R-:W-:-:S02]  /*0c40*/  FFMA.FTZ R16, R17, R16, R16 ;  /* 0x0000001011107223 */ /* 0x000fc40000010010 */
.L_x_17:
[----:B------:R-:W-:Y:S05]  /*0c50*/  BSYNC B0 ;  /* 0x0000000000007941 */ /* 0x000fea0003800000 */
.L_x_15:
[C---:B-----5:R-:W-:Y:S01]  /*0c60*/  SHF.L.U32 R17, R6.reuse, 0x10, RZ ;  /* 0x0000001006117819 */ /* 0x060fe200000006ff */
[----:B------:R-:W-:Y:S01]  /*0c70*/  BSSY B0, `(.L_x_18) ;  /* 0x000002a000007945 */ /* 0x000fe20003800000 */
[----:B------:R-:W-:Y:S01]  /*0c80*/  PRMT R19, R6, 0x7632, R19 ;  /* 0x0000763206137816 */ /* 0x000fe20000000013 */
[----:B------:R-:W-:Y:S01]  /*0c90*/  FADD.FTZ R6, |R20|, -RZ ;  /* 0x800000ff14067221 */ /* 0x000fe20000010200 */
[C---:B------:R-:W-:Y:S02]  /*0ca0*/  SHF.L.U32 R35, R4.reuse, 0x10, RZ ;  /* 0x0000001004237819 */ /* 0x040fe400000006ff */
[----:B------:R-:W-:Y:S02]  /*0cb0*/  PRMT R37, R4, 0x7632, R37 ;  /* 0x0000763204257816 */ /* 0x000fe40000000025 */
[----:B------:R-:W-:Y:S02]  /*0cc0*/  FSETP.GE.AND P0, PT, R6, 0.60000002384185791016, PT ;  /* 0x3f19999a0600780b */ /* 0x000fe40003f06000 */
[----:B------:R-:W-:-:S02]  /*0cd0*/  PRMT R29, R5, 0x7632, R29 ;  /* 0x00007632051d7816 */ /* 0x000fc4000000001d */
[----:B------:R-:W-:Y:S02]  /*0ce0*/  SHF.L.U32 R27, R5, 0x10, RZ ;  /* 0x00000010051b7819 */ /* 0x000fe400000006ff */
[C---:B------:R-:W-:Y:S02]  /*0cf0*/  PRMT R5, R7.reuse, 0x7632, R5 ;  /* 0x0000763207057816 */ /* 0x040fe40000000005 */
[----:B------:R-:W-:Y:S02]  /*0d00*/  SHF.R.U32.HI R4, RZ, 0x5, R13 ;  /* 0x00000005ff047819 */ /* 0x000fe4000001160d */
[----:B------:R-:W-:Y:S02]  /*0d10*/  IADD3 R24, -R24, R23, RZ ;  /* 0x0000001718187210 */ /* 0x000fe40007ffe1ff */
[----:B------:R-:W-:Y:S02]  /*0d20*/  SHF.L.U32 R7, R7, 0x10, RZ ;  /* 0x0000001007077819 */ /* 0x000fe400000006ff */
[----:B------:R-:W-:-:S02]  /*0d30*/  LOP3.LUT R23, R14, 0x1, RZ, 0xfc, !PT ;  /* 0x000000010e177812 */ /* 0x000fc400078efcff */
[C---:B------:R-:W-:Y:S02]  /*0d40*/  LOP3.LUT R22, R14.reuse, 0x2, RZ, 0xfc, !PT ;  /* 0x000000020e167812 */ /* 0x040fe400078efcff */
[----:B------:R-:W-:Y:S02]  /*0d50*/  LOP3.LUT R32, R14, 0x3, RZ, 0xfc, !PT ;  /* 0x000000030e207812 */ /* 0x000fe400078efcff */
[----:B------:R-:W-:Y:S02]  /*0d60*/  SHF.L.U32 R37, R37, 0x10, RZ ;  /* 0x0000001025257819 */ /* 0x000fe400000006ff */
[----:B------:R-:W-:Y:S02]  /*0d70*/  SHF.L.U32 R29, R29, 0x10, RZ ;  /* 0x000000101d1d7819 */ /* 0x000fe400000006ff */
[----:B------:R-:W-:Y:S02]  /*0d80*/  SHF.L.U32 R5, R5, 0x10, RZ ;  /* 0x0000001005057819 */ /* 0x000fe400000006ff */
[----:B------:R-:W-:-:S02]  /*0d90*/  SHF.L.U32 R19, R19, 0x10, RZ ;  /* 0x0000001013137819 */ /* 0x000fc400000006ff */
[----:B------:R-:W-:Y:S02]  /*0da0*/  SGXT.U32 R4, R4, 0x3 ;  /* 0x000000030404781a */ /* 0x000fe40000000000 */
[C---:B------:R-:W-:Y:S02]  /*0db0*/  LOP3.LUT R34, R14.reuse, 0x4, RZ, 0xfc, !PT ;  /* 0x000000040e227812 */ /* 0x040fe400078efcff */
[C---:B------:R-:W-:Y:S02]  /*0dc0*/  LOP3.LUT R30, R14.reuse, 0x5, RZ, 0xfc, !PT ;  /* 0x000000050e1e7812 */ /* 0x040fe400078efcff */
[C---:B------:R-:W-:Y:S02]  /*0dd0*/  LOP3.LUT R26, R14.reuse, 0x6, RZ, 0xfc, !PT ;  /* 0x000000060e1a7812 */ /* 0x040fe400078efcff */
[----:B------:R-:W-:Y:S01]  /*0de0*/  LOP3.LUT R28, R14, 0x7, RZ, 0xfc, !PT ;  /* 0x000000070e1c7812 */ /* 0x000fe200078efcff */
[----:B------:R-:W-:Y:S05]  /*0df0*/  @!P0 BRA `(.L_x_19) ;  /* 0x000000a000008947 */ /* 0x000fea0003800000 */
[C---:B------:R-:W-:Y:S01]  /*0e00*/  FMUL R0, R6.reuse, 2.8853900432586669922 ;  /* 0x4038aa3b06007820 */ /* 0x040fe20000400000 */
[----:B------:R-:W-:-:S05]  /*0e10*/  FSETP.GE.AND P0, PT, R6, 9.010913848876953125, PT ;  /* 0x41102cb40600780b */ /* 0x000fca0003f06000 */
[----:B------:R-:W0:Y:S02]  /*0e20*/  MUFU.EX2 R0, R0 ;  /* 0x0000000000007308 */ /* 0x000e240000000800 */
[----:B0-----:R-:W-:Y:S01]  /*0e30*/  FADD R36, R0, 1 ;  /* 0x3f80000000247421 */ /* 0x001fe20000000000 */
[----:B------:R-:W-:-:S05]  /*0e40*/  MOV R0, 0x3f800000 ;  /* 0x3f80000000007802 */ /* 0x000fca0000000f00 */
[----:B------:R-:W0:Y:S02]  /*0e50*/  MUFU.RCP R36, R36 ;  /* 0x0000002400247308 */ /* 0x000e240000001000 */
[----:B0-----:R-:W-:-:S05]  /*0e60*/  FFMA.FTZ R36, R36, -2, R0 ;  /* 0xc000000024247823 */ /* 0x001fca0000010000 */
[----:B------:R-:W-:-:S04]  /*0e70*/  FSEL R6, R36, 1, !P0 ;  /* 0x3f80000024067808 */ /* 0x000fc80004000000 */
[----:B------:R-:W-:Y:S01]  /*0e80*/  LOP3.LUT R6, R6, 0x80000000, R20, 0xf8, !PT ;  /* 0x8000000006067812 */ /* 0x000fe200078ef814 */
[----:B------:R-:W-:Y:S05]  /*0e90*/  BRA `(.L_x_20) ;  /* 0x0000007000007947 */ /* 0x000fea0003800000 */
.L_x_19:
[----:B------:R-:W-:Y:S01]  /*0ea0*/  MOV R0, 0x3c80f082 ;  /* 0x3c80f08200007802 */ /* 0x000fe20000000f00 */
[----:B------:R-:W-:-:S04]  /*0eb0*/  FMUL R6, R20, R20 ;  /* 0x0000001414067220 */ /* 0x000fc80000400000 */
[----:B------:R-:W-:-:S04]  /*0ec0*/  FFMA.FTZ R0, R6, R0, -0.052303962409496307373 ;  /* 0xbd563cae06007423 */ /* 0x000fc80000010000 */
[----:B------:R-:W-:-:S04]  /*0ed0*/  FFMA.FTZ R0, R6, R0, 0.1331529766321182251 ;  /* 0x3e08594106007423 */ /* 0x000fc80000010000 */
[----:B------:R-:W-:-:S04]  /*0ee0*/  FFMA.FTZ R0, R6, R0, -0.33332768082618713379 ;  /* 0xbeaaa9ed06007423 */ /* 0x000fc80000010000 */
[----:B------:R-:W-:-:S04]  /*0ef0*/  FFMA.FTZ R0, R6, R0, RZ ;  /* 0x0000000006007223 */ /* 0x000fc800000100ff */
[----:B------:R-:W-:-:S02]  /*0f00*/  FFMA.FTZ R6, R0, R20, R20 ;  /* 0x0000001400067223 */ /* 0x000fc40000010014 */
.L_x_20:
[----:B------:R-:W-:Y:S05]  /*0f10*/  BSYNC B0 ;  /* 0x0000000000007941 */ /* 0x000fea0003800000 */
.L_x_18:
[-C--:B------:R-:W-:Y:S01]  /*0f20*/  ISETP.GT.AND P0, PT, R14, R24.reuse, PT ;  /* 0x000000180e00720c */ /* 0x080fe20003f04270 */
[----:B------:R-:W-:Y:S01]  /*0f30*/  ULDC.64 UR4, c[0x0][0x118] ;  /* 0x0000460000047ab9 */ /* 0x000fe20000000a00 */
[-C--:B------:R-:W-:Y:S02]  /*0f40*/  ISETP.GT.AND P3, PT, R23, R24.reuse, PT ;  /* 0x000000181700720c */ /* 0x080fe40003f64270 */
[----:B------:R-:W-:Y:S02]  /*0f50*/  FSEL R23, RZ, -INF , !P0 ;  /* 0xff800000ff177808 */ /* 0x000fe40004000000 */
[C---:B------:R-:W-:Y:S02]  /*0f60*/  FSETP.GT.AND P1, PT, |R21|.reuse, 8.50705917302346158658e+37, PT ;  /* 0x7e8000001500780b */ /* 0x040fe40003f24200 */
[----:B------:R-:W-:Y:S01]  /*0f70*/  FSETP.GEU.AND P2, PT, |R21|, 1.175494350822287508e-38, PT ;  /* 0x008000001500780b */ /* 0x000fe20003f4e200 */
[----:B------:R-:W-:Y:S01]  /*0f80*/  FFMA R2, R2, 50, R23 ;  /* 0x4248000002027823 */ /* 0x000fe20000000017 */
[----:B------:R-:W-:-:S02]  /*0f90*/  ISETP.GT.AND P4, PT, R22, R24, PT ;  /* 0x000000181600720c */ /* 0x000fc40003f84270 */
[----:B------:R-:W-:Y:S01]  /*0fa0*/  FSEL R22, RZ, -INF , !P3 ;  /* 0xff800000ff167808 */ /* 0x000fe20005800000 */
[----:B------:R-:W-:Y:S01]  /*0fb0*/  FADD R2, -R3, R2 ;  /* 0x0000000203027221 */ /* 0x000fe20000000100 */
[----:B------:R-:W-:Y:S02]  /*0fc0*/  FSEL R20, RZ, -INF , !P4 ;  /* 0xff800000ff147808 */ /* 0x000fe40006000000 */
[-C--:B------:R-:W-:Y:S01]  /*0fd0*/  ISETP.GT.AND P3, PT, R30, R24.reuse, PT ;  /* 0x000000181e00720c */ /* 0x080fe20003f64270 */
[----:B------:R-:W-:Y:S01]  /*0fe0*/  FMUL R14, R2, 1.4426950216293334961 ;  /* 0x3fb8aa3b020e7820 */ /* 0x000fe20000400000 */
[----:B------:R-:W-:Y:S01]  /*0ff0*/  FFMA R2, R15, 50, R22 ;  /* 0x424800000f027823 */ /* 0x000fe20000000016 */
[----:B------:R-:W-:Y:S01]  /*1000*/  @P1 FMUL R21, R21, 0.25 ;  /* 0x3e80000015151820 */ /* 0x000fe20000400000 */
[----:B------:R-:W-:Y:S02]  /*1010*/  ISETP.GT.AND P6, PT, R32, R24, PT ;  /* 0x000000182000720c */ /* 0x000fe40003fc4270 */
[----:B------:R-:W-:Y:S01]  /*1020*/  FSETP.GEU.AND P5, PT, R14, -126, PT ;  /* 0xc2fc00000e00780b */ /* 0x000fe20003fae000 */
[----:B------:R-:W-:Y:S01]  /*1030*/  @!P2 FMUL R21, R21, 16777216 ;  /* 0x4b8000001515a820 */ /* 0x000fe20000400000 */
[----:B------:R-:W-:Y:S01]  /*1040*/  FADD R30, -R3, R2 ;  /* 0x00000002031e7221 */ /* 0x000fe20000000100 */
[----:B------:R-:W-:Y:S01]  /*1050*/  FFMA R2, R33, 50, R20 ;  /* 0x4248000021027823 */ /* 0x000fe20000000014 */
[----:B------:R-:W-:-:S02]  /*1060*/  FSEL R15, RZ, -INF , !P6 ;  /* 0xff800000ff0f7808 */ /* 0x000fc40007000000 */
[----:B------:R-:W-:Y:S01]  /*1070*/  FMUL R30, R30, 1.4426950216293334961 ;  /* 0x3fb8aa3b1e1e7820 */ /* 0x000fe20000400000 */
[----:B------:R-:W-:Y:S01]  /*1080*/  MUFU.RCP R21, R21 ;  /* 0x0000001500157308 */ /* 0x000fe20000001000 */
[C---:B------:R-:W-:Y:S01]  /*1090*/  FADD R2, -R3.reuse, R2 ;  /* 0x0000000203027221 */ /* 0x040fe20000000100 */
[-C--:B------:R-:W-:Y:S01]  /*10a0*/  ISETP.GT.AND P0, PT, R34, R24.reuse, PT ;  /* 0x000000182200720c */ /* 0x080fe20003f04270 */
[----:B------:R-:W-:Y:S01]  /*10b0*/  FFMA R18, R18, 50, R15 ;  /* 0x4248000012127823 */ /* 0x000fe2000000000f */
[----:B------:R-:W-:Y:S01]  /*10c0*/  FSETP.GEU.AND P6, PT, R30, -126, PT ;  /* 0xc2fc00001e00780b */ /* 0x000fe20003fce000 */
[----:B------:R-:W-:Y:S01]  /*10d0*/  FMUL R2, R2, 1.4426950216293334961 ;  /* 0x3fb8aa3b02027820 */ /* 0x000fe20000400000 */
[----:B------:R-:W-:Y:S01]  /*10e0*/  @!P5 FMUL R14, R14, 0.5 ;  /* 0x3f0000000e0ed820 */ /* 0x000fe20000400000 */
[----:B------:R-:W-:Y:S01]  /*10f0*/  ISETP.GT.AND P4, PT, R26, R24, PT ;  /* 0x000000181a00720c */ /* 0x000fe20003f84270 */
[----:B------:R-:W-:Y:S02]  /*1100*/  FADD R18, -R3, R18 ;  /* 0x0000001203127221 */ /* 0x000fe40000000100 */
[----:B------:R0:W1:Y:S02]  /*1110*/  MUFU.EX2 R0, R14 ;  /* 0x0000000e00007308 */ /* 0x0000640000000800 */
[----:B------:R-:W-:-:S05]  /*1120*/  FMUL R18, R18, 1.4426950216293334961 ;  /* 0x3fb8aa3b12127820 */ /* 0x000fca0000400000 */
[----:B------:R-:W-:Y:S01]  /*1130*/  @!P6 FMUL R30, R30, 0.5 ;  /* 0x3f0000001e1ee820 */ /* 0x000fe20000400000 */
[----:B0-----:R-:W-:Y:S02]  /*1140*/  FSEL R14, RZ, -INF , !P0 ;  /* 0xff800000ff0e7808 */ /* 0x001fe40004000000 */
[----:B------:R-:W-:Y:S01]  /*1150*/  FSETP.GEU.AND P0, PT, R18, -126, PT ;  /* 0xc2fc00001200780b */ /* 0x000fe20003f0e000 */
[----:B-1----:R-:W-:Y:S01]  /*1160*/  @!P5 FMUL R0, R0, R0 ;  /* 0x000000000000d220 */ /* 0x002fe20000400000 */
[----:B------:R-:W-:Y:S02]  /*1170*/  ISETP.GT.AND P5, PT, R28, R24, PT ;  /* 0x000000181c00720c */ /* 0x000fe40003fa4270 */
[----:B------:R-:W-:Y:S01]  /*1180*/  FSEL R24, RZ, -INF , !P3 ;  /* 0xff800000ff187808 */ /* 0x000fe20005800000 */
[----:B------:R-:W-:Y:S01]  /*1190*/  @P1 FMUL R0, R0, 0.25 ;  /* 0x3e80000000001820 */ /* 0x000fe20000400000 */
[----:B------:R-:W-:-:S03]  /*11a0*/  FSETP.GEU.AND P3, PT, R2, -126, PT ;  /* 0xc2fc00000200780b */ /* 0x000fc60003f6e000 */
[----:B------:R-:W-:Y:S01]  /*11b0*/  @!P2 FMUL R0, R0, 16777216 ;  /* 0x4b8000000000a820 */ /* 0x000fe20000400000 */
[----:B------:R-:W-:-:S03]  /*11c0*/  FFMA R26, R31, 50, R24 ;  /* 0x424800001f1a7823 */ /* 0x000fc60000000018 */
[----:B------:R-:W-:Y:S01]  /*11d0*/  @!P0 FMUL R18, R18, 0.5 ;  /* 0x3f00000012128820 */ /* 0x000fe20000400000 */
[----:B------:R-:W-:Y:S01]  /*11e0*/  FMUL R0, R21, R0 ;  /* 0x0000000015007220 */ /* 0x000fe20000400000 */
[----:B------:R-:W-:-:S03]  /*11f0*/  FADD R26, -R3, R26 ;  /* 0x0000001a031a7221 */ /* 0x000fc60000000100 */
[----:B------:R-:W-:Y:S01]  /*1200*/  FFMA R35, R0, R35, RZ ;  /* 0x0000002300237223 */ /* 0x000fe200000000ff */
[----:B------:R-:W-:Y:S01]  /*1210*/  FFMA R0, R25, 50, R14 ;  /* 0x4248000019007823 */ /* 0x000fe2000000000e */
[----:B------:R-:W-:Y:S01]  /*1220*/  FSEL R25, RZ, -INF , !P4 ;  /* 0xff800000ff197808 */ /* 0x000fe20006000000 */
[----:B------:R-:W-:Y:S01]  /*1230*/  @!P3 FMUL R2, R2, 0.5 ;  /* 0x3f0000000202b820 */ /* 0x000fe20000400000 */
[----:B------:R-:W-:Y:S01]  /*1240*/  FMUL R32, R26, 1.4426950216293334961 ;  /* 0x3fb8aa3b1a207820 */ /* 0x000fe20000400000 */
[----:B------:R-:W-:Y:S01]  /*1250*/  FADD R31, -R3, R0 ;  /* 0x00000000031f7221 */ /* 0x000fe20000000100 */
[----:B------:R-:W-:Y:S01]  /*1260*/  FSEL R26, RZ, -INF , !P5 ;  /* 0xff800000ff1a7808 */ /* 0x000fe20006800000 */
[----:B------:R0:W1:Y:S01]  /*1270*/  MUFU.EX2 R0, R30 ;  /* 0x0000001e00007308 */ /* 0x0000620000000800 */
[----:B------:R-:W-:Y:S01]  /*1280*/  FFMA R16, R16, 50, R25 ;  /* 0x4248000010107823 */ /* 0x000fe20000000019 */
[----:B------:R-:W-:Y:S01]  /*1290*/  FMUL R31, R31, 1.4426950216293334961 ;  /* 0x3fb8aa3b1f1f7820 */ /* 0x000fe20000400000 */
[----:B------:R-:W-:Y:S01]  /*12a0*/  FSETP.GEU.AND P5, PT, R32, -126, PT ;  /* 0xc2fc00002000780b */ /* 0x000fe20003fae000 */
[----:B------:R-:W-:Y:S01]  /*12b0*/  FFMA R6, R6, 50, R26 ;  /* 0x4248000006067823 */ /* 0x000fe2000000001a */
[----:B------:R-:W-:-:S02]  /*12c0*/  FADD R16, -R3, R16 ;  /* 0x0000001003107221 */ /* 0x000fc40000000100 */
[----:B------:R-:W-:Y:S01]  /*12d0*/  FSETP.GEU.AND P4, PT, R31, -126, PT ;  /* 0xc2fc00001f00780b */ /* 0x000fe20003f8e000 */
[----:B------:R-:W2:Y:S01]  /*12e0*/  MUFU.EX2 R2, R2 ;  /* 0x0000000200027308 */ /* 0x000ea20000000800 */
[----:B0-----:R-:W-:Y:S01]  /*12f0*/  FMUL R30, R16, 1.4426950216293334961 ;  /* 0x3fb8aa3b101e7820 */ /* 0x001fe20000400000 */
[----:B------:R-:W-:-:S04]  /*1300*/  FADD R6, -R3, R6 ;  /* 0x0000000603067221 */ /* 0x000fc80000000100 */
[----:B------:R-:W-:Y:S01]  /*1310*/  FMUL R28, R6, 1.4426950216293334961 ;  /* 0x3fb8aa3b061c7820 */ /* 0x000fe20000400000 */
[----:B-1----:R-:W-:Y:S01]  /*1320*/  @!P6 FMUL R0, R0, R0 ;  /* 0x000000000000e220 */ /* 0x002fe20000400000 */
[----:B------:R-:W-:Y:S01]  /*1330*/  FSETP.GEU.AND P6, PT, R30, -126, PT ;  /* 0xc2fc00001e00780b */ /* 0x000fe20003fce000 */
[----:B------:R-:W0:Y:S01]  /*1340*/  MUFU.EX2 R18, R18 ;  /* 0x0000001200127308 */ /* 0x000e220000000800 */
[----:B------:R-:W-:Y:S02]  /*1350*/  @!P5 FMUL R32, R32, 0.5 ;  /* 0x3f0000002020d820 */ /* 0x000fe40000400000 */
[----:B------:R-:W-:Y:S01]  /*1360*/  @!P4 FMUL R31, R31, 0.5 ;  /* 0x3f0000001f1fc820 */ /* 0x000fe20000400000 */
[----:B------:R-:W-:Y:S01]  /*1370*/  @P1 FMUL R0, R0, 0.25 ;  /* 0x3e80000000001820 */ /* 0x000fe20000400000 */
[----:B--2---:R-:W-:Y:S01]  /*1380*/  @!P3 FMUL R2, R2, R2 ;  /* 0x000000020202b220 */ /* 0x004fe20000400000 */
[----:B------:R-:W-:Y:S02]  /*1390*/  FSETP.GEU.AND P3, PT, R28, -126, PT ;  /* 0xc2fc00001c00780b */ /* 0x000fe40003f6e000 */
[----:B------:R-:W1:Y:S01]  /*13a0*/  MUFU.EX2 R16, R31 ;  /* 0x0000001f00107308 */ /* 0x000e620000000800 */
[----:B------:R-:W-:Y:S01]  /*13b0*/  @!P2 FMUL R0, R0, 16777216 ;  /* 0x4b8000000000a820 */ /* 0x000fe20000400000 */
[----:B------:R-:W-:-:S02]  /*13c0*/  @P1 FMUL R2, R2, 0.25 ;  /* 0x3e80000002021820 */ /* 0x000fc40000400000 */
[----:B------:R-:W-:Y:S01]  /*13d0*/  @!P6 FMUL R30, R30, 0.5 ;  /* 0x3f0000001e1ee820 */ /* 0x000fe20000400000 */
[C---:B------:R-:W-:Y:S01]  /*13e0*/  FMUL R0, R21.reuse, R0 ;  /* 0x0000000015007220 */ /* 0x040fe20000400000 */
[----:B------:R-:W-:Y:S02]  /*13f0*/  @!P2 FMUL R2, R2, 16777216 ;  /* 0x4b8000000202a820 */ /* 0x000fe40000400000 */
[----:B------:R-:W2:Y:S01]  /*1400*/  MUFU.EX2 R6, R32 ;  /* 0x0000002000067308 */ /* 0x000ea20000000800 */
[----:B0-----:R-:W-:Y:S01]  /*1410*/  @!P0 FMUL R18, R18, R18 ;  /* 0x0000001212128220 */ /* 0x001fe20000400000 */
[----:B------:R-:W-:Y:S01]  /*1420*/  FFMA R34, R0, R37, RZ ;  /* 0x0000002500227223 */ /* 0x000fe200000000ff */
[----:B------:R-:W-:Y:S01]  /*1430*/  FMUL R0, R21, R2 ;  /* 0x0000000215007220 */ /* 0x000fe20000400000 */
[----:B------:R-:W-:Y:S01]  /*1440*/  @!P3 FMUL R28, R28, 0.5 ;  /* 0x3f0000001c1cb820 */ /* 0x000fe20000400000 */
[----:B------:R-:W-:Y:S01]  /*1450*/  @P1 FMUL R18, R18, 0.25 ;  /* 0x3e80000012121820 */ /* 0x000fe20000400000 */
[----:B------:R-:W-:Y:S01]  /*1460*/  FADD R34, R35, R34 ;  /* 0x0000002223227221 */ /* 0x000fe20000000000 */
[----:B------:R-:W-:Y:S01]  /*1470*/  FFMA R27, R0, R27, RZ ;  /* 0x0000001b001b7223 */ /* 0x000fe200000000ff */
[----:B------:R-:W0:Y:S01]  /*1480*/  MUFU.EX2 R30, R30 ;  /* 0x0000001e001e7308 */ /* 0x000e220000000800 */
[----:B-1----:R-:W-:Y:S01]  /*1490*/  @!P4 FMUL R16, R16, R16 ;  /* 0x000000101010c220 */ /* 0x002fe20000400000 */
[----:B------:R-:W-:Y:S01]  /*14a0*/  @!P2 FMUL R18, R18, 16777216 ;  /* 0x4b8000001212a820 */ /* 0x000fe20000400000 */
[----:B------:R-:W-:Y:S01]  /*14b0*/  FADD R34, R27, R34 ;  /* 0x000000221b227221 */ /* 0x000fe20000000000 */
[----:B------:R-:W-:Y:S01]  /*14c0*/  LOP3.LUT P0, RZ, R13, 0x1f, RZ, 0xc0, !PT ;  /* 0x0000001f0dff7812 */ /* 0x000fe2000780c0ff */
[----:B------:R-:W-:Y:S01]  /*14d0*/  @P1 FMUL R16, R16, 0.25 ;  /* 0x3e80000010101820 */ /* 0x000fe20000400000 */
[----:B------:R-:W-:-:S02]  /*14e0*/  FMUL R0, R21, R18 ;  /* 0x0000001215007220 */ /* 0x000fc40000400000 */
[----:B------:R-:W1:Y:S01]  /*14f0*/  MUFU.EX2 R28, R28 ;  /* 0x0000001c001c7308 */ /* 0x000e620000000800 */
[----:B--2---:R-:W-:Y:S01]  /*1500*/  @!P5 FMUL R6, R6, R6 ;  /* 0x000000060606d220 */ /* 0x004fe20000400000 */
[----:B------:R-:W-:Y:S01]  /*1510*/  @!P2 FMUL R16, R16, 16777216 ;  /* 0x4b8000001010a820 */ /* 0x000fe20000400000 */
[----:B------:R-:W-:Y:S02]  /*1520*/  FFMA R29, R0, R29, RZ ;  /* 0x0000001d001d7223 */ /* 0x000fe400000000ff */
[----:B------:R-:W-:Y:S01]  /*1530*/  @P1 FMUL R6, R6, 0.25 ;  /* 0x3e80000006061820 */ /* 0x000fe20000400000 */
[----:B------:R-:W-:Y:S01]  /*1540*/  FMUL R2, R21, R16 ;  /* 0x0000001015027220 */ /* 0x000fe20000400000 */
[----:B------:R-:W-:Y:S01]  /*1550*/  FADD R29, R29, R34 ;  /* 0x000000221d1d7221 */ /* 0x000fe20000000000 */
[----:B0-----:R-:W-:Y:S01]  /*1560*/  @!P6 FMUL R30, R30, R30 ;  /* 0x0000001e1e1ee220 */ /* 0x001fe20000400000 */
[----:B------:R-:W-:Y:S01]  /*1570*/  @!P2 FMUL R6, R6, 16777216 ;  /* 0x4b8000000606a820 */ /* 0x000fe20000400000 */
[----:B------:R-:W-:-:S02]  /*1580*/  FFMA R2, R2, R17, RZ ;  /* 0x0000001102027223 */ /* 0x000fc400000000ff */
[----:B------:R-:W-:Y:S01]  /*1590*/  @P1 FMUL R30, R30, 0.25 ;  /* 0x3e8000001e1e1820 */ /* 0x000fe20000400000 */
[----:B------:R-:W-:Y:S01]  /*15a0*/  FMUL R0, R21, R6 ;  /* 0x0000000615007220 */ /* 0x000fe20000400000 */
[----:B------:R-:W-:Y:S01]  /*15b0*/  FADD R2, R2, R29 ;  /* 0x0000001d02027221 */ /* 0x000fe20000000000 */
[----:B-1----:R-:W-:Y:S01]  /*15c0*/  @!P3 FMUL R28, R28, R28 ;  /* 0x0000001c1c1cb220 */ /* 0x002fe20000400000 */
[----:B------:R-:W-:Y:S01]  /*15d0*/  @!P2 FMUL R30, R30, 16777216 ;  /* 0x4b8000001e1ea820 */ /* 0x000fe20000400000 */
[----:B------:R-:W-:Y:S01]  /*15e0*/  FFMA R19, R0, R19, RZ ;  /* 0x0000001300137223 */ /* 0x000fe200000000ff */
[----:B------:R-:W-:Y:S01]  /*15f0*/  ISETP.GE.AND P3, PT, R13, 0x8, PT ;  /* 0x000000080d00780c */ /* 0x000fe20003f66270 */
[----:B------:R-:W-:Y:S01]  /*1600*/  @P1 FMUL R28, R28, 0.25 ;  /* 0x3e8000001c1c1820 */ /* 0x000fe20000400000 */
[----:B------:R-:W-:Y:S01]  /*1610*/  FMUL R0, R21, R30 ;  /* 0x0000001e15007220 */ /* 0x000fe20000400000 */
[----:B------:R-:W-:Y:S02]  /*1620*/  FADD R2, R19, R2 ;  /* 0x0000000213027221 */ /* 0x000fe40000000000 */
[----:B------:R-:W-:Y:S01]  /*1630*/  @!P2 FMUL R28, R28, 16777216 ;  /* 0x4b8000001c1ca820 */ /* 0x000fe20000400000 */
[----:B------:R-:W-:-:S03]  /*1640*/  FFMA R7, R0, R7, RZ ;  /* 0x0000000700077223 */ /* 0x000fc600000000ff */
[----:B------:R-:W-:Y:S01]  /*1650*/  FMUL R0, R21, R28 ;  /* 0x0000001c15007220 */ /* 0x000fe20000400000 */
[----:B------:R-:W-:-:S03]  /*1660*/  FADD R7, R7, R2 ;  /* 0x0000000207077221 */ /* 0x000fc60000000000 */
[----:B------:R-:W-:-:S04]  /*1670*/  FFMA R0, R0, R5, RZ ;  /* 0x0000000500007223 */ /* 0x000fc800000000ff */
[----:B------:R-:W-:-:S05]  /*1680*/  FADD R0, R0, R7 ;  /* 0x0000000700007221 */ /* 0x000fca0000000000 */
[----:B------:R-:W0:Y:S02]  /*1690*/  SHFL.BFLY PT, R7, R0, 0x10, 0x1f ;  /* 0x0e001f0000077f89 */ /* 0x000e2400000e0000 */
[----:B0-----:R-:W-:-:S05]  /*16a0*/  FADD R7, R0, R7 ;  /* 0x0000000700077221 */ /* 0x001fca0000000000 */
        /* <DEDUP_REMOVED lines=8> */
[----:B------:R-:W-:Y:S04]  /*1730*/  @!P0 STS [R4.X4], R19 ;  /* 0x0000001304008388 */ /* 0x000fe80000004800 */
[----:B------:R-:W-:Y:S06]  /*1740*/  BAR.SYNC 0x0 ;  /* 0x0000000000007b1d */ /* 0x000fec0000000000 */
[----:B------:R-:W0:Y:S01]  /*1750*/  @!P3 LDS R5, [R13.X4] ;  /* 0x000000000d05b984 */ /* 0x000e220000004800 */
[----:B------:R-:W-:-:S04]  /*1760*/  LOP3.LUT P0, RZ, R13, 0x7, RZ, 0xc0, !PT ;  /* 0x000000070dff7812 */ /* 0x000fc8000780c0ff */
[----:B------:R-:W-:Y:S01]  /*1770*/  ISETP.LT.AND P0, PT, R13, 0x8, !P0 ;  /* 0x000000080d00780c */ /* 0x000fe20004701270 */
[----:B0-----:R-:W0:Y:S02]  /*1780*/  SHFL.BFLY PT, R0, R5, 0x4, 0x1f ;  /* 0x0c801f0005007f89 */ /* 0x001e2400000e0000 */
[----:B0-----:R-:W-:-:S05]  /*1790*/  FADD R0, R5, R0 ;  /* 0x0000000005007221 */ /* 0x001fca0000000000 */
[----:B------:R-:W0:Y:S02]  /*17a0*/  SHFL.BFLY PT, R7, R0, 0x2, 0x1f ;  /* 0x0c401f0000077f89 */ /* 0x000e2400000e0000 */
[----:B0-----:R-:W-:-:S05]  /*17b0*/  FADD R2, R0, R7 ;  /* 0x0000000700027221 */ /* 0x001fca0000000000 */
[----:B------:R-:W0:Y:S02]  /*17c0*/  SHFL.BFLY PT, R7, R2, 0x1, 0x1f ;  /* 0x0c201f0002077f89 */ /* 0x000e2400000e0000 */
[----:B0-----:R-:W-:-:S05]  /*17d0*/  FADD R28, R2, R7 ;  /* 0x00000007021c7221 */ /* 0x001fca0000000000 */
[----:B------:R-:W-:Y:S04]  /*17e0*/  @P0 STS [R13.X4], R28 ;  /* 0x0000001c0d000388 */ /* 0x000fe80000004800 */
[----:B------:R-:W-:Y:S06]  /*17f0*/  BAR.SYNC 0x0 ;  /* 0x0000000000007b1d */ /* 0x000fec0000000000 */
[----:B------:R-:W2:Y:S04]  /*1800*/  LDG.E.EF.128 R16, [R10.64] ;  /* 0x000000040a107981 */ /* 0x000ea8000c0e1d00 */
[----:B------:R0:W5:Y:S01]  /*1810*/  LDG.E.EF.128 R4, [R8.64] ;  /* 0x0000000408047981 */ /* 0x000162000c0e1d00 */
[----:B------:R-:W-:Y:S01]  /*1820*/  BSSY B0, `(.L_x_21) ;  /* 0x000003b000007945 */ /* 0x000fe20003800000 */
[----:B--2---:R-:W-:-:S02]  /*1830*/  SHF.L.U32 R0, R16, 0x10, RZ ;  /* 0x0000001010007819 */ /* 0x004fc400000006ff */
[----:B------:R-:W-:-:S03]  /*1840*/  PRMT R16, R16, 0x7632, R16 ;  /* 0x0000763210107816 */ /* 0x000fc60000000010 */
[----:B------:R-:W-:Y:S01]  /*1850*/  FMUL R0, R0, 0.0625 ;  /* 0x3d80000000007820 */ /* 0x000fe20000400000 */
[----:B------:R-:W-:-:S03]  /*1860*/  SHF.L.U32 R16, R16, 0x10, RZ ;  /* 0x0000001010107819 */ /* 0x000fc600000006ff */
[----:B------:R-:W-:Y:S02]  /*1870*/  FMUL R27, R0, 0.019999999552965164185 ;  /* 0x3ca3d70a001b7820 */ /* 0x000fe40000400000 */
[----:B0-----:R-:W-:Y:S01]  /*1880*/  FMUL R9, R16, 0.0625 ;  /* 0x3d80000010097820 */ /* 0x001fe20000400000 */
[----:B------:R-:W-:Y:S01]  /*1890*/  SHF.L.U32 R16, R18, 0x10, RZ ;  /* 0x0000001012107819 */ /* 0x000fe200000006ff */
[----:B------:R-:W-:Y:S02]  /*18a0*/  FADD.FTZ R0, |R27|, -RZ ;  /* 0x800000ff1b007221 */ /* 0x000fe40000010200 */
[----:B------:R-:W-:Y:S02]  /*18b0*/  FMUL R9, R9, 0.019999999552965164185 ;  /* 0x3ca3d70a09097820 */ /* 0x000fe40000400000 */
[----:B------:R-:W-:Y:S01]  /*18c0*/  FMUL R16, R16, 0.0625 ;  /* 0x3d80000010107820 */ /* 0x000fe20000400000 */
[----:B------:R-:W-:-:S13]  /*18d0*/  FSETP.GE.AND P3, PT, R0, 0.60000002384185791016, PT ;  /* 0x3f19999a0000780b */ /* 0x000fda0003f66000 */
[C---:B------:R-:W-:Y:S01]  /*18e0*/  @P3 FMUL R29, R0.reuse, 2.8853900432586669922 ;  /* 0x4038aa3b001d3820 */ /* 0x040fe20000400000 */
[----:B------:R-:W-:Y:S01]  /*18f0*/  @!P3 MOV R2, 0x3c80f082 ;  /* 0x3c80f0820002b802 */ /* 0x000fe20000000f00 */
[----:B------:R-:W-:Y:S01]  /*1900*/  @!P3 FMUL R11, R27, R27 ;  /* 0x0000001b1b0bb220 */ /* 0x000fe20000400000 */
[----:B------:R-:W-:Y:S02]  /*1910*/  @P3 MOV R8, 0x3f800000 ;  /* 0x3f80000000083802 */ /* 0x000fe40000000f00 */
[----:B------:R-:W-:Y:S01]  /*1920*/  @P3 FSETP.GE.AND P0, PT, R0, 9.010913848876953125, PT ;  /* 0x41102cb40000380b */ /* 0x000fe20003f06000 */
[----:B------:R-:W0:Y:S01]  /*1930*/  @P3 MUFU.EX2 R29, R29 ;  /* 0x0000001d001d3308 */ /* 0x000e220000000800 */
[----:B------:R-:W-:-:S04]  /*1940*/  @!P3 FFMA.FTZ R2, R11, R2, -0.052303962409496307373 ;  /* 0xbd563cae0b02b423 */ /* 0x000fc80000010002 */
[----:B------:R-:W-:-:S04]  /*1950*/  @!P3 FFMA.FTZ R0, R11, R2, 0.1331529766321182251 ;  /* 0x3e0859410b00b423 */ /* 0x000fc80000010002 */
[----:B------:R-:W-:-:S04]  /*1960*/  @!P3 FFMA.FTZ R0, R11, R0, -0.33332768082618713379 ;  /* 0xbeaaa9ed0b00b423 */ /* 0x000fc80000010000 */
[----:B------:R-:W-:Y:S01]  /*1970*/  @!P3 FFMA.FTZ R0, R11, R0, RZ ;  /* 0x000000000b00b223 */ /* 0x000fe200000100ff */
[----:B0-----:R-:W-:-:S06]  /*1980*/  @P3 FADD R13, R29, 1 ;  /* 0x3f8000001d0d3421 */ /* 0x001fcc0000000000 */
[----:B------:R-:W0:Y:S02]  /*1990*/  @P3 MUFU.RCP R13, R13 ;  /* 0x0000000d000d3308 */ /* 0x000e240000001000 */
[----:B0-----:R-:W-:-:S05]  /*19a0*/  @P3 FFMA.FTZ R8, R13, -2, R8 ;  /* 0xc00000000d083823 */ /* 0x001fca0000010008 */
[----:B------:R-:W-:-:S04]  /*19b0*/  @P3 FSEL R8, R8, 1, !P0 ;  /* 0x3f80000008083808 */ /* 0x000fc80004000000 */
[--C-:B------:R-:W-:Y:S01]  /*19c0*/  @P3 LOP3.LUT R2, R8, 0x80000000, R27.reuse, 0xf8, !PT ;  /* 0x8000000008023812 */ /* 0x100fe200078ef81b */
[----:B------:R-:W-:Y:S01]  /*19d0*/  @!P3 FFMA.FTZ R2, R27, R0, R27 ;  /* 0x000000001b02b223 */ /* 0x000fe2000001001b */
[----:B------:R-:W-:Y:S01]  /*19e0*/  FADD.FTZ R27, |R9|, -RZ ;  /* 0x800000ff091b7221 */ /* 0x000fe20000010200 */
[C---:B------:R-:W-:Y:S02]  /*19f0*/  PRMT R0, R17.reuse, 0x7632, R0 ;  /* 0x0000763211007816 */ /* 0x040fe40000000000 */
[----:B------:R-:W-:Y:S02]  /*1a00*/  SHF.L.U32 R17, R17, 0x10, RZ ;  /* 0x0000001011117819 */ /* 0x000fe400000006ff */
[----:B------:R-:W-:Y:S02]  /*1a10*/  FSETP.GE.AND P0, PT, R27, 0.60000002384185791016, PT ;  /* 0x3f19999a1b00780b */ /* 0x000fe40003f06000 */
[----:B------:R-:W-:Y:S01]  /*1a20*/  PRMT R8, R18, 0x7632, R8 ;  /* 0x0000763212087816 */ /* 0x000fe20000000008 */
[----:B------:R-:W-:Y:S01]  /*1a30*/  FMUL R11, R17, 0.0625 ;  /* 0x3d800000110b7820 */ /* 0x000fe20000400000 */
[----:B------:R-:W-:-:S02]  /*1a40*/  SHF.L.U32 R0, R0, 0x10, RZ ;  /* 0x0000001000007819 */ /* 0x000fc400000006ff */
[----:B------:R-:W-:Y:S01]  /*1a50*/  SHF.L.U32 R13, R8, 0x10, RZ ;  /* 0x00000010080d7819 */ /* 0x000fe200000006ff */
[----:B------:R-:W-:Y:S01]  /*1a60*/  FMUL R11, R11, 0.019999999552965164185 ;  /* 0x3ca3d70a0b0b7820 */ /* 0x000fe20000400000 */
[----:B------:R-:W-:Y:S01]  /*1a70*/  SHF.L.U32 R8, R19, 0x10, RZ ;  /* 0x0000001013087819 */ /* 0x000fe200000006ff */
[----:B------:R-:W-:Y:S02]  /*1a80*/  FMUL R0, R0, 0.0625 ;  /* 0x3d80000000007820 */ /* 0x000fe40000400000 */
[----:B------:R-:W-:Y:S02]  /*1a90*/  FMUL R13, R13, 0.0625 ;  /* 0x3d8000000d0d7820 */ /* 0x000fe40000400000 */
[----:B------:R-:W-:Y:S01]  /*1aa0*/  FMUL R10, R0, 0.019999999552965164185 ;  /* 0x3ca3d70a000a7820 */ /* 0x000fe20000400000 */
        /* <DEDUP_REMOVED lines=11> */
.L_x_22:
[----:B------:R-:W-:Y:S01]  /*1b60*/  MOV R0, 0x3c80f082 ;  /* 0x3c80f08200007802 */ /* 0x000fe20000000f00 */
[----:B------:R-:W-:-:S04]  /*1b70*/  FMUL R17, R9, R9 ;  /* 0x0000000909117220 */ /* 0x000fc80000400000 */
[----:B------:R-:W-:-:S04]  /*1b80*/  FFMA.FTZ R0, R17, R0, -0.052303962409496307373 ;  /* 0xbd563cae11007423 */ /* 0x000fc80000010000 */
[----:B------:R-:W-:-:S04]  /*1b90*/  FFMA.FTZ R0, R17, R0, 0.1331529766321182251 ;  /* 0x3e08594111007423 */ /* 0x000fc80000010000 */
[----:B------:R-:W-:-:S04]  /*1ba0*/  FFMA.FTZ R0, R17, R0, -0.33332768082618713379 ;  /* 0xbeaaa9ed11007423 */ /* 0x000fc80000010000 */
[----:B------:R-:W-:-:S04]  /*1bb0*/  FFMA.FTZ R0, R17, R0, RZ ;  /* 0x0000000011007223 */ /* 0x000fc800000100ff */
[----:B------:R-:W-:-:S02]  /*1bc0*/  FFMA.FTZ R9, R9, R0, R9 ;  /* 0x0000000009097223 */ /* 0x000fc40000010009 */
.L_x_23:
[----:B------:R-:W-:Y:S05]  /*1bd0*/  BSYNC B0 ;  /* 0x0000000000007941 */ /* 0x000fea0003800000 */
.L_x_21:
        /* <DEDUP_REMOVED lines=17> */
.L_x_25:
[----:B------:R-:W-:Y:S01]  /*1cf0*/  MOV R0, 0x3c80f082 ;  /* 0x3c80f08200007802 */ /* 0x000fe20000000f00 */
[----:B------:R-:W-:-:S04]  /*1d00*/  FMUL R19, R11, R11 ;  /* 0x0000000b0b137220 */ /* 0x000fc80000400000 */
[----:B------:R-:W-:-:S04]  /*1d10*/  FFMA.FTZ R0, R19, R0, -0.052303962409496307373 ;  /* 0xbd563cae13007423 */ /* 0x000fc80000010000 */
[----:B------:R-:W-:-:S04]  /*1d20*/  FFMA.FTZ R0, R19, R0, 0.1331529766321182251 ;  /* 0x3e08594113007423 */ /* 0x000fc80000010000 */
[----:B------:R-:W-:-:S04]  /*1d30*/  FFMA.FTZ R0, R19, R0, -0.33332768082618713379 ;  /* 0xbeaaa9ed13007423 */ /* 0x000fc80000010000 */
[----:B------:R-:W-:-:S04]  /*1d40*/  FFMA.FTZ R0, R19, R0, RZ ;  /* 0x0000000013007223 */ /* 0x000fc800000100ff */
[----:B------:R-:W-:-:S02]  /*1d50*/  FFMA.FTZ R11, R11, R0, R11 ;  /* 0x000000000b0b7223 */ /* 0x000fc4000001000b */
.L_x_26:
[----:B------:R-:W-:Y:S05]  /*1d60*/  BSYNC B0 ;  /* 0x0000000000007941 */ /* 0x000fea0003800000 */
.L_x_24:
[----:B------:R-:W-:Y:S01]  /*1d70*/  FADD.FTZ R27, |R10|, -RZ ;  /* 0x800000ff0a1b7221 */ /* 0x000fe20000010200 */
[----:B------:R-:W-:Y:S01]  /*1d80*/  BSSY B0, `(.L_x_27) ;  /* 0x0000016000007945 */ /* 0x000fe20003800000 */
[----:B------:R-:W-:Y:S01]  /*1d90*/  FMUL R18, R13, 0.019999999552965164185 ;  /* 0x3ca3d70a0d127820 */ /* 0x000fe20000400000 */
[----:B------:R-:W-:Y:S02]  /*1da0*/  FMUL R19, R8, 0.0625 ;  /* 0x3d80000008137820 */ /* 0x000fe40000400000 */
        /* <DEDUP_REMOVED lines=12> */
.L_x_28:
[----:B------:R-:W-:Y:S01]  /*1e70*/  MOV R0, 0x3c80f082 ;  /* 0x3c80f08200007802 */ /* 0x000fe20000000f00 */
[----:B------:R-:W-:-:S04]  /*1e80*/  FMUL R13, R10, R10 ;  /* 0x0000000a0a0d7220 */ /* 0x000fc80000400000 */
[----:B------:R-:W-:-:S04]  /*1e90*/  FFMA.FTZ R0, R13, R0, -0.052303962409496307373 ;  /* 0xbd563cae0d007423 */ /* 0x000fc80000010000 */
[----:B------:R-:W-:-:S04]  /*1ea0*/  FFMA.FTZ R0, R13, R0, 0.1331529766321182251 ;  /* 0x3e0859410d007423 */ /* 0x000fc80000010000 */
[----:B------:R-:W-:-:S04]  /*1eb0*/  FFMA.FTZ R0, R13, R0, -0.33332768082618713379 ;  /* 0xbeaaa9ed0d007423 */ /* 0x000fc80000010000 */
[----:B------:R-:W-:-:S04]  /*1ec0*/  FFMA.FTZ R13, R13, R0, RZ ;  /* 0x000000000d0d7223 */ /* 0x000fc800000100ff */
[----:B------:R-:W-:-:S02]  /*1ed0*/  FFMA.FTZ R8, R10, R13, R10 ;  /* 0x0000000d0a087223 */ /* 0x000fc4000001000a */
.L_x_29:
[----:B------:R-:W-:Y:S05]  /*1ee0*/  BSYNC B0 ;  /* 0x0000000000007941 */ /* 0x000fea0003800000 */
.L_x_27:
        /* <DEDUP_REMOVED lines=15> */
.L_x_31:
[----:B------:R-:W-:Y:S01]  /*1fe0*/  MOV R0, 0x3c80f082 ;  /* 0x3c80f08200007802 */ /* 0x000fe20000000f00 */
[----:B------:R-:W-:-:S04]  /*1ff0*/  FMUL R13, R16, R16 ;  /* 0x00000010100d7220 */ /* 0x000fc80000400000 */
[----:B------:R-:W-:-:S04]  /*2000*/  FFMA.FTZ R0, R13, R0, -0.052303962409496307373 ;  /* 0xbd563cae0d007423 */ /* 0x000fc80000010000 */
[----:B------:R-:W-:-:S04]  /*2010*/  FFMA.FTZ R0, R13, R0, 0.1331529766321182251 ;  /* 0x3e0859410d007423 */ /* 0x000fc80000010000 */
[----:B------:R-:W-:-:S04]  /*2020*/  FFMA.FTZ R0, R13, R0, -0.33332768082618713379 ;  /* 0xbeaaa9ed0d007423 */ /* 0x000fc80000010000 */
[----:B------:R-:W-:-:S04]  /*2030*/  FFMA.FTZ R13, R13, R0, RZ ;  /* 0x000000000d0d7223 */ /* 0x000fc800000100ff */
[----:B------:R-:W-:-:S02]  /*2040*/  FFMA.FTZ R13, R16, R13, R16 ;  /* 0x0000000d100d7223 */ /* 0x000fc40000010010 */
.L_x_32:
[----:B------:R-:W-:Y:S05]  /*2050*/  BSYNC B0 ;  /* 0x0000000000007941 */ /* 0x000fea0003800000 */
.L_x_30:
[----:B------:R-:W-:Y:S01]  /*2060*/  FADD.FTZ R27, |R18|, -RZ ;  /* 0x800000ff121b7221 */ /* 0x000fe20000010200 */
[----:B------:R-:W-:Y:S01]  /*2070*/  BSSY B0, `(.L_x_33) ;  /* 0x0000015000007945 */ /* 0x000fe20003800000 */
[----:B------:R-:W-:-:S03]  /*2080*/  FMUL R19, R19, 0.019999999552965164185 ;  /* 0x3ca3d70a13137820 */ /* 0x000fc60000400000 */
        /* <DEDUP_REMOVED lines=12> */
.L_x_34:
[----:B------:R-:W-:Y:S01]  /*2150*/  MOV R0, 0x3c80f082 ;  /* 0x3c80f08200007802 */ /* 0x000fe20000000f00 */
[----:B------:R-:W-:-:S04]  /*2160*/  FMUL R17, R18, R18 ;  /* 0x0000001212117220 */ /* 0x000fc80000400000 */
[----:B------:R-:W-:-:S04]  /*2170*/  FFMA.FTZ R0, R17, R0, -0.052303962409496307373 ;  /* 0xbd563cae11007423 */ /* 0x000fc80000010000 */
[----:B------:R-:W-:-:S04]  /*2180*/  FFMA.FTZ R0, R17, R0, 0.1331529766321182251 ;  /* 0x3e08594111007423 */ /* 0x000fc80000010000 */
[----:B------:R-:W-:-:S04]  /*2190*/  FFMA.FTZ R0, R17, R0, -0.33332768082618713379 ;  /* 0xbeaaa9ed11007423 */ /* 0x000fc80000010000 */
[----:B------:R-:W-:-:S04]  /*21a0*/  FFMA.FTZ R17, R17, R0, RZ ;  /* 0x0000000011117223 */ /* 0x000fc800000100ff */
[----:B------:R-:W-:-:S02]  /*21b0*/  FFMA.FTZ R17, R18, R17, R18 ;  /* 0x0000001112117223 */ /* 0x000fc40000010012 */
.L_x_35:
[----:B------:R-:W-:Y:S05]  /*21c0*/  BSYNC B0 ;  /* 0x0000000000007941 */ /* 0x000fea0003800000 */
.L_x_33:
        /* <DEDUP_REMOVED lines=15> */
.L_x_37:
[----:B------:R-:W-:Y:S01]  /*22c0*/  MOV R0, 0x3c80f082 ;  /* 0x3c80f08200007802 */ /* 0x000fe20000000f00 */
[----:B------:R-:W-:-:S04]  /*22d0*/  FMUL R27, R19, R19 ;  /* 0x00000013131b7220 */ /* 0x000fc80000400000 */
[----:B------:R-:W-:-:S04]  /*22e0*/  FFMA.FTZ R0, R27, R0, -0.052303962409496307373 ;  /* 0xbd563cae1b007423 */ /* 0x000fc80000010000 */
[----:B------:R-:W-:-:S04]  /*22f0*/  FFMA.FTZ R0, R27, R0, 0.1331529766321182251 ;  /* 0x3e0859411b007423 */ /* 0x000fc80000010000 */
[----:B------:R-:W-:-:S04]  /*2300*/  FFMA.FTZ R0, R27, R0, -0.33332768082618713379 ;  /* 0xbeaaa9ed1b007423 */ /* 0x000fc80000010000 */
[----:B------:R-:W-:-:S04]  /*2310*/  FFMA.FTZ R0, R27, R0, RZ ;  /* 0x000000001b007223 */ /* 0x000fc800000100ff */
[----:B------:R-:W-:-:S02]  /*2320*/  FFMA.FTZ R10, R0, R19, R19 ;  /* 0x00000013000a7223 */ /* 0x000fc40000010013 */
.L_x_38:
[----:B------:R-:W-:Y:S05]  /*2330*/  BSYNC B0 ;  /* 0x0000000000007941 */ /* 0x000fea0003800000 */
.L_x_36:
[----:B------:R-:W0:Y:S01]  /*2340*/  LDS R16, [RZ] ;  /* 0x00000000ff107984 */ /* 0x000e220000000800 */
[----:B------:R-:W-:Y:S01]  /*2350*/  FADD.FTZ R32, |R31|, -RZ ;  /* 0x800000ff1f207221 */ /* 0x000fe20000010200 */
[----:B-----5:R-:W-:Y:S01]  /*2360*/  PRMT R27, R6, 0x7632, R27 ;  /* 0x00007632061b7816 */ /* 0x020fe2000000001b */
[----:B------:R-:W-:Y:S01]  /*2370*/  BSSY B0, `(.L_x_39) ;  /* 0x0000020000007945 */ /* 0x000fe20003800000 */
[----:B------:R-:W-:Y:S02]  /*2380*/  PRMT R19, R7, 0x7632, R19 ;  /* 0x0000763207137816 */ /* 0x000fe40000000013 */
[----:B------:R-:W-:Y:S02]  /*2390*/  FSETP.GE.AND P0, PT, R32, 0.60000002384185791016, PT ;  /* 0x3f19999a2000780b */ /* 0x000fe40003f06000 */
[----:B------:R-:W-:Y:S02]  /*23a0*/  PRMT R18, R4, 0x7632, R18 ;  /* 0x0000763204127816 */ /* 0x000fe40000000012 */
[----:B------:R-:W-:-:S02]  /*23b0*/  PRMT R0, R5, 0x7632, R0 ;  /* 0x0000763205007816 */ /* 0x000fc40000000000 */
[----:B------:R-:W-:Y:S02]  /*23c0*/  SHF.L.U32 R28, R5, 0x10, RZ ;  /* 0x00000010051c7819 */ /* 0x000fe400000006ff */
[----:B------:R-:W-:Y:S02]  /*23d0*/  SHF.L.U32 R6, R6, 0x10, RZ ;  /* 0x0000001006067819 */ /* 0x000fe400000006ff */
[----:B------:R-:W-:Y:S02]  /*23e0*/  SHF.L.U32 R7, R7, 0x10, RZ ;  /* 0x0000001007077819 */ /* 0x000fe400000006ff */
[----:B------:R-:W-:Y:S02]  /*23f0*/  SHF.L.U32 R4, R4, 0x10, RZ ;  /* 0x0000001004047819 */ /* 0x000fe400000006ff */
[----:B------:R-:W-:Y:S02]  /*2400*/  SHF.R.S32.HI R29, RZ, 0x1f, R12 ;  /* 0x0000001fff1d7819 */ /* 0x000fe4000001140c */
[----:B------:R-:W-:-:S02]  /*2410*/  SHF.L.U32 R27, R27, 0x10, RZ ;  /* 0x000000101b1b7819 */ /* 0x000fc400000006ff */
[----:B------:R-:W-:Y:S02]  /*2420*/  SHF.L.U32 R19, R19, 0x10, RZ ;  /* 0x0000001013137819 */ /* 0x000fe400000006ff */
[----:B------:R-:W-:Y:S02]  /*2430*/  SHF.L.U32 R18, R18, 0x10, RZ ;  /* 0x0000001012127819 */ /* 0x000fe400000006ff */
[----:B------:R-:W-:Y:S01]  /*2440*/  SHF.L.U32 R5, R0, 0x10, RZ ;  /* 0x0000001000057819 */ /* 0x000fe200000006ff */
[----:B------:R-:W-:Y:S05]  /*2450*/  @!P0 BRA `(.L_x_40) ;  /* 0x000000a000008947 */ /* 0x000fea0003800000 */
[C---:B------:R-:W-:Y:S01]  /*2460*/  FMUL R0, R32.reuse, 2.8853900432586669922 ;  /* 0x4038aa3b20007820 */ /* 0x040fe20000400000 */
[----:B------:R-:W-:Y:S02]  /*2470*/  MOV R33, 0x3f800000 ;  /* 0x3f80000000217802 */ /* 0x000fe40000000f00 */
[----:B------:R-:W-:-:S03]  /*2480*/  FSETP.GE.AND P0, PT, R32, 9.010913848876953125, PT ;  /* 0x41102cb42000780b */ /* 0x000fc60003f06000 */
[----:B------:R-:W1:Y:S02]  /*2490*/  MUFU.EX2 R0, R0 ;  /* 0x0000000000007308 */ /* 0x000e640000000800 */
[----:B-1----:R-:W-:-:S06]  /*24a0*/  FADD R30, R0, 1 ;  /* 0x3f800000001e7421 */ /* 0x002fcc0000000000 */
[----:B------:R-:W1:Y:S02]  /*24b0*/  MUFU.RCP R30, R30 ;  /* 0x0000001e001e7308 */ /* 0x000e640000001000 */
[----:B-1----:R-:W-:-:S05]  /*24c0*/  FFMA.FTZ R33, R30, -2, R33 ;  /* 0xc00000001e217823 */ /* 0x002fca0000010021 */
[----:B------:R-:W-:-:S04]  /*24d0*/  FSEL R32, R33, 1, !P0 ;  /* 0x3f80000021207808 */ /* 0x000fc80004000000 */
[----:B------:R-:W-:Y:S01]  /*24e0*/  LOP3.LUT R31, R32, 0x80000000, R31, 0xf8, !PT ;  /* 0x80000000201f7812 */ /* 0x000fe200078ef81f */
[----:B------:R-:W-:Y:S05]  /*24f0*/  BRA `(.L_x_41) ;  /* 0x0000007000007947 */ /* 0x000fea0003800000 */
.L_x_40:
[----:B------:R-:W-:Y:S01]  /*2500*/  MOV R0, 0x3c80f082 ;  /* 0x3c80f08200007802 */ /* 0x000fe20000000f00 */
[----:B------:R-:W-:-:S04]  /*2510*/  FMUL R33, R31, R31 ;  /* 0x0000001f1f217220 */ /* 0x000fc80000400000 */
[----:B------:R-:W-:-:S04]  /*2520*/  FFMA.FTZ R0, R33, R0, -0.052303962409496307373 ;  /* 0xbd563cae21007423 */ /* 0x000fc80000010000 */
[----:B------:R-:W-:-:S04]  /*2530*/  FFMA.FTZ R0, R33, R0, 0.1331529766321182251 ;  /* 0x3e08594121007423 */ /* 0x000fc80000010000 */
[----:B------:R-:W-:-:S04]  /*2540*/  FFMA.FTZ R0, R33, R0, -0.33332768082618713379 ;  /* 0xbeaaa9ed21007423 */ /* 0x000fc80000010000 */
[----:B------:R-:W-:-:S04]  /*2550*/  FFMA.FTZ R0, R33, R0, RZ ;  /* 0x0000000021007223 */ /* 0x000fc800000100ff */
[----:B------:R-:W-:-:S02]  /*2560*/  FFMA.FTZ R31, R0, R31, R31 ;  /* 0x0000001f001f7223 */ /* 0x000fc4000001001f */
.L_x_41:
[----:B------:R-:W-:Y:S05]  /*2570*/  BSYNC B0 ;  /* 0x0000000000007941 */ /* 0x000fea0003800000 */
.L_x_39:
[----:B------:R-:W-:Y:S01]  /*2580*/  FFMA R0, R8, 50, R15 ;  /* 0x4248000008007823 */ /* 0x000fe2000000000f */
[----:B------:R-:W-:Y:S01]  /*2590*/  FFMA R20, R11, 50, R20 ;  /* 0x424800000b147823 */ /* 0x000fe20000000014 */
[----:B------:R-:W-:Y:S01]  /*25a0*/  FFMA R22, R9, 50, R22 ;  /* 0x4248000009167823 */ /* 0x000fe20000000016 */
[----:B------:R-:W-:Y:S01]  /*25b0*/  FFMA R24, R17, 50, R24 ;  /* 0x4248000011187823 */ /* 0x000fe20000000018 */
[C---:B------:R-:W-:Y:S01]  /*25c0*/  FADD R15, -R3.reuse, R0 ;  /* 0x00000000030f7221 */ /* 0x040fe20000000100 */
[----:B------:R-:W-:Y:S01]  /*25d0*/  FADD R20, -R3, R20 ;  /* 0x0000001403147221 */ /* 0x000fe20000000100 */
[----:B------:R-:W-:Y:S01]  /*25e0*/  FFMA R0, R13, 50, R14 ;  /* 0x424800000d007823 */ /* 0x000fe2000000000e */
[----:B------:R-:W-:Y:S01]  /*25f0*/  FADD R22, -R3, R22 ;  /* 0x0000001603167221 */ /* 0x000fe20000000100 */
[----:B------:R-:W-:Y:S01]  /*2600*/  FMUL R14, R15, 1.4426950216293334961 ;  /* 0x3fb8aa3b0f0e7820 */ /* 0x000fe20000400000 */
[----:B------:R-:W-:Y:S01]  /*2610*/  FMUL R20, R20, 1.4426950216293334961 ;  /* 0x3fb8aa3b14147820 */ /* 0x000fe20000400000 */
[C---:B------:R-:W-:Y:S01]  /*2620*/  FADD R24, -R3.reuse, R24 ;  /* 0x0000001803187221 */ /* 0x040fe20000000100 */
[----:B------:R-:W-:Y:S01]  /*2630*/  FMUL R30, R22, 1.4426950216293334961 ;  /* 0x3fb8aa3b161e7820 */ /* 0x000fe20000400000 */
[----:B------:R-:W-:Y:S01]  /*2640*/  FADD R15, -R3, R0 ;  /* 0x00000000030f7221 */ /* 0x000fe20000000100 */
[----:B------:R-:W-:Y:S01]  /*2650*/  FSETP.GEU.AND P0, PT, R14, -126, PT ;  /* 0xc2fc00000e00780b */ /* 0x000fe20003f0e000 */
[----:B------:R-:W-:Y:S01]  /*2660*/  FMUL R22, R24, 1.4426950216293334961 ;  /* 0x3fb8aa3b18167820 */ /* 0x000fe20000400000 */
[----:B------:R-:W-:Y:S01]  /*2670*/  FSETP.GEU.AND P6, PT, R20, -126, PT ;  /* 0xc2fc00001400780b */ /* 0x000fe20003fce000 */
[----:B------:R-:W-:Y:S01]  /*2680*/  FFMA R24, R10, 50, R25 ;  /* 0x424800000a187823 */ /* 0x000fe20000000019 */
[----:B------:R-:W-:Y:S01]  /*2690*/  FSETP.GEU.AND P5, PT, R30, -126, PT ;  /* 0xc2fc00001e00780b */ /* 0x000fe20003fae000 */
[----:B------:R-:W-:Y:S01]  /*26a0*/  FFMA R26, R31, 50, R26 ;  /* 0x424800001f1a7823 */ /* 0x000fe2000000001a */
[----:B------:R-:W-:Y:S01]  /*26b0*/  FMUL R15, R15, 1.4426950216293334961 ;  /* 0x3fb8aa3b0f0f7820 */ /* 0x000fe20000400000 */
[C---:B------:R-:W-:Y:S01]  /*26c0*/  FADD R25, -R3.reuse, R24 ;  /* 0x0000001803197221 */ /* 0x040fe20000000100 */
[----:B------:R-:W-:Y:S01]  /*26d0*/  FFMA R24, R2, 50, R23 ;  /* 0x4248000002187823 */ /* 0x000fe20000000017 */
[----:B------:R-:W-:Y:S01]  /*26e0*/  FADD R26, -R3, R26 ;  /* 0x0000001a031a7221 */ /* 0x000fe20000000100 */
[----:B------:R-:W-:Y:S01]  /*26f0*/  FSETP.GEU.AND P4, PT, R22, -126, PT ;  /* 0xc2fc00001600780b */ /* 0x000fe20003f8e000 */
[----:B------:R-:W-:Y:S01]  /*2700*/  FMUL R25, R25, 1.4426950216293334961 ;  /* 0x3fb8aa3b19197820 */ /* 0x000fe20000400000 */
[----:B------:R-:W-:Y:S01]  /*2710*/  FADD R24, -R3, R24 ;  /* 0x0000001803187221 */ /* 0x000fe20000000100 */
[----:B------:R-:W-:Y:S01]  /*2720*/  @!P0 FMUL R14, R14, 0.5 ;  /* 0x3f0000000e0e8820 */ /* 0x000fe20000400000 */
[----:B------:R-:W-:Y:S01]  /*2730*/  FSETP.GEU.AND P3, PT, R15, -126, PT ;  /* 0xc2fc00000f00780b */ /* 0x000fe20003f6e000 */
[----:B------:R-:W-:Y:S01]  /*2740*/  @!P6 FMUL R20, R20, 0.5 ;  /* 0x3f0000001414e820 */ /* 0x000fe20000400000 */
[----:B------:R-:W-:Y:S01]  /*2750*/  FMUL R24, R24, 1.4426950216293334961 ;  /* 0x3fb8aa3b18187820 */ /* 0x000fe20000400000 */
[----:B------:R-:W-:Y:S01]  /*2760*/  @!P5 FMUL R30, R30, 0.5 ;  /* 0x3f0000001e1ed820 */ /* 0x000fe20000400000 */
[----:B------:R-:W-:Y:S01]  /*2770*/  FMUL R3, R26, 1.4426950216293334961 ;  /* 0x3fb8aa3b1a037820 */ /* 0x000fe20000400000 */
[----:B------:R-:W1:Y:S01]  /*2780*/  MUFU.EX2 R14, R14 ;  /* 0x0000000e000e7308 */ /* 0x000e620000000800 */
[----:B------:R-:W-:Y:S01]  /*2790*/  FFMA R8, -R8, R8, 1 ;  /* 0x3f80000008087423 */ /* 0x000fe20000000108 */
[----:B------:R-:W-:Y:S01]  /*27a0*/  FFMA R9, -R9, R9, 1 ;  /* 0x3f80000009097423 */ /* 0x000fe20000000109 */
[----:B------:R-:W-:Y:S01]  /*27b0*/  FFMA R11, -R11, R11, 1 ;  /* 0x3f8000000b0b7423 */ /* 0x000fe2000000010b */
[----:B------:R-:W-:Y:S01]  /*27c0*/  @!P4 FMUL R22, R22, 0.5 ;  /* 0x3f0000001616c820 */ /* 0x000fe20000400000 */
[----:B------:R-:W-:Y:S01]  /*27d0*/  FFMA R13, -R13, R13, 1 ;  /* 0x3f8000000d0d7423 */ /* 0x000fe2000000010d */
[----:B------:R-:W-:Y:S01]  /*27e0*/  FFMA R10, -R10, R10, 1 ;  /* 0x3f8000000a0a7423 */ /* 0x000fe2000000010a */
[----:B------:R-:W-:Y:S01]  /*27f0*/  FFMA R31, -R31, R31, 1 ;  /* 0x3f8000001f1f7423 */ /* 0x000fe2000000011f */
[----:B------:R-:W2:Y:S01]  /*2800*/  MUFU.EX2 R0, R30 ;  /* 0x0000001e00007308 */ /* 0x000ea20000000800 */
[----:B------:R-:W-:-:S07]  /*2810*/  @!P3 FMUL R15, R15, 0.5 ;  /* 0x3f0000000f0fb820 */ /* 0x000fce0000400000 */
[----:B------:R-:W3:Y:S01]  /*2820*/  MUFU.EX2 R20, R20 ;  /* 0x0000001400147308 */ /* 0x000ee20000000800 */
[----:B-1----:R-:W-:Y:S01]  /*2830*/  @!P0 FMUL R14, R14, R14 ;  /* 0x0000000e0e0e8220 */ /* 0x002fe20000400000 */
[----:B------:R-:W-:-:S03]  /*2840*/  FSETP.GEU.AND P0, PT, R24, -126, PT ;  /* 0xc2fc00001800780b */ /* 0x000fc60003f0e000 */
[----:B------:R-:W-:Y:S01]  /*2850*/  @P1 FMUL R14, R14, 0.25 ;  /* 0x3e8000000e0e1820 */ /* 0x000fe20000400000 */
[----:B--2---:R-:W-:Y:S01]  /*2860*/  @!P5 FMUL R0, R0, R0 ;  /* 0x000000000000d220 */ /* 0x004fe20000400000 */
[----:B------:R-:W-:Y:S01]  /*2870*/  FSETP.GEU.AND P5, PT, R25, -126, PT ;  /* 0xc2fc00001900780b */ /* 0x000fe20003fae000 */
[----:B------:R-:W1:Y:S01]  /*2880*/  MUFU.EX2 R30, R15 ;  /* 0x0000000f001e7308 */ /* 0x000e620000000800 */
[----:B------:R-:W-:Y:S01]  /*2890*/  @!P2 FMUL R14, R14, 16777216 ;  /* 0x4b8000000e0ea820 */ /* 0x000fe20000400000 */
[----:B------:R-:W-:-:S05]  /*28a0*/  @P1 FMUL R0, R0, 0.25 ;  /* 0x3e80000000001820 */ /* 0x000fca0000400000 */
[----:B------:R-:W-:Y:S01]  /*28b0*/  @!P0 FMUL R24, R24, 0.5 ;  /* 0x3f00000018188820 */ /* 0x000fe20000400000 */
[----:B---3--:R-:W-:Y:S01]  /*28c0*/  @!P6 FMUL R20, R20, R20 ;  /* 0x000000141414e220 */ /* 0x008fe20000400000 */
[----:B------:R-:W-:Y:S01]  /*28d0*/  FSETP.GEU.AND P6, PT, R3, -126, PT ;  /* 0xc2fc00000300780b */ /* 0x000fe20003fce000 */
[----:B------:R-:W2:Y:S01]  /*28e0*/  MUFU.EX2 R32, R22 ;  /* 0x0000001600207308 */ /* 0x000ea20000000800 */
[----:B------:R-:W-:Y:S01]  /*28f0*/  @!P2 FMUL R0, R0, 16777216 ;  /* 0x4b8000000000a820 */ /* 0x000fe20000400000 */
[----:B------:R-:W-:Y:S01]  /*2900*/  @P1 FMUL R20, R20, 0.25 ;  /* 0x3e80000014141820 */ /* 0x000fe20000400000 */
[----:B------:R-:W-:-:S03]  /*2910*/  @!P5 FMUL R25, R25, 0.5 ;  /* 0x3f0000001919d820 */ /* 0x000fc60000400000 */
[----:B------:R-:W-:Y:S02]  /*2920*/  @!P2 FMUL R20, R20, 16777216 ;  /* 0x4b8000001414a820 */ /* 0x000fe40000400000 */
[----:B------:R3:W4:Y:S01]  /*2930*/  MUFU.EX2 R26, R24 ;  /* 0x00000018001a7308 */ /* 0x0007220000000800 */
[----:B-1----:R-:W-:Y:S01]  /*2940*/  @!P3 FMUL R30, R30, R30 ;  /* 0x0000001e1e1eb220 */ /* 0x002fe20000400000 */
[C---:B------:R-:W-:Y:S01]  /*2950*/  FMUL R23, R21.reuse, R20 ;  /* 0x0000001415177220 */ /* 0x040fe20000400000 */
[----:B------:R-:W-:Y:S01]  /*2960*/  FMUL R20, R21, R14 ;  /* 0x0000000e15147220 */ /* 0x000fe20000400000 */
[----:B------:R-:W-:Y:S01]  /*2970*/  @!P6 FMUL R3, R3, 0.5 ;  /* 0x3f0000000303e820 */ /* 0x000fe20000400000 */
[----:B------:R-:W-:Y:S02]  /*2980*/  @P1 FMUL R30, R30, 0.25 ;  /* 0x3e8000001e1e1820 */ /* 0x000fe40000400000 */
[----:B0-----:R-:W-:Y:S01]  /*2990*/  FMUL R33, R16, R20 ;  /* 0x0000001410217220 */ /* 0x001fe20000400000 */
[----:B------:R0:W1:Y:S01]  /*29a0*/  MUFU.EX2 R34, R25 ;  /* 0x0000001900227308 */ /* 0x0000620000000800 */
[----:B--2---:R-:W-:Y:S01]  /*29b0*/  @!P4 FMUL R32, R32, R32 ;  /* 0x000000202020c220 */ /* 0x004fe20000400000 */
[----:B------:R-:W-:Y:S01]  /*29c0*/  @!P2 FMUL R30, R30, 16777216 ;  /* 0x4b8000001e1ea820 */ /* 0x000fe20000400000 */
[----:B---3--:R-:W-:Y:S01]  /*29d0*/  FMUL R24, R16, R23 ;  /* 0x0000001710187220 */ /* 0x008fe20000400000 */
[----:B------:R-:W-:Y:S01]  /*29e0*/  FFMA R5, R20, R5, -R33 ;  /* 0x0000000514057223 */ /* 0x000fe20000000821 */
[----:B------:R-:W-:Y:S01]  /*29f0*/  @P1 FMUL R32, R32, 0.25 ;  /* 0x3e80000020201820 */ /* 0x000fe20000400000 */
[----:B------:R-:W-:Y:S01]  /*2a00*/  FMUL R15, R21, R30 ;  /* 0x0000001e150f7220 */ /* 0x000fe20000400000 */
[----:B------:R-:W-:Y:S01]  /*2a10*/  FFMA R28, R23, R28, -R24 ;  /* 0x0000001c171c7223 */ /* 0x000fe20000000818 */
[----:B------:R2:W3:Y:S01]  /*2a20*/  MUFU.EX2 R36, R3 ;  /* 0x0000000300247308 */ /* 0x0004e20000000800 */
[----:B----4-:R-:W-:Y:S01]  /*2a30*/  @!P0 FMUL R26, R26, R26 ;  /* 0x0000001a1a1a8220 */ /* 0x010fe20000400000 */
[----:B------:R-:W-:Y:S01]  /*2a40*/  @!P2 FMUL R32, R32, 16777216 ;  /* 0x4b8000002020a820 */ /* 0x000fe20000400000 */
[----:B0-----:R-:W-:Y:S01]  /*2a50*/  FMUL R25, R21, R0 ;  /* 0x0000000015197220 */ /* 0x001fe20000400000 */
[----:B------:R-:W-:Y:S01]  /*2a60*/  FMUL R5, R5, 50 ;  /* 0x4248000005057820 */ /* 0x000fe20000400000 */
[----:B------:R-:W-:Y:S01]  /*2a70*/  @P1 FMUL R26, R26, 0.25 ;  /* 0x3e8000001a1a1820 */ /* 0x000fe20000400000 */
[----:B------:R-:W-:Y:S01]  /*2a80*/  FMUL R0, R21, R32 ;  /* 0x0000002015007220 */ /* 0x000fe20000400000 */
[----:B------:R-:W-:Y:S01]  /*2a90*/  FMUL R22, R16, R25 ;  /* 0x0000001910167220 */ /* 0x000fe20000400000 */
[----:B-1----:R-:W-:Y:S01]  /*2aa0*/  @!P5 FMUL R34, R34, R34 ;  /* 0x000000222222d220 */ /* 0x002fe20000400000 */
[----:B------:R-:W-:Y:S01]  /*2ab0*/  @!P2 FMUL R26, R26, 16777216 ;  /* 0x4b8000001a1aa820 */ /* 0x000fe20000400000 */
[----:B------:R-:W-:Y:S01]  /*2ac0*/  FMUL R28, R28, 50 ;  /* 0x424800001c1c7820 */ /* 0x000fe20000400000 */
[----:B------:R-:W-:Y:S01]  /*2ad0*/  FFMA R18, R25, R18, -R22 ;  /* 0x0000001219127223 */ /* 0x000fe20000000816 */
[----:B------:R-:W-:Y:S01]  /*2ae0*/  @P1 FMUL R34, R34, 0.25 ;  /* 0x3e80000022221820 */ /* 0x000fe20000400000 */
[----:B--2---:R-:W-:Y:S01]  /*2af0*/  FMUL R3, R21, R26 ;  /* 0x0000001a15037220 */ /* 0x004fe20000400000 */
[----:B------:R-:W-:Y:S01]  /*2b00*/  FMUL R26, R16, R15 ;  /* 0x0000000f101a7220 */ /* 0x000fe20000400000 */
[----:B------:R-:W-:Y:S01]  /*2b10*/  FMUL R18, R18, 50 ;  /* 0x4248000012127820 */ /* 0x000fe20000400000 */
[----:B---3--:R-:W-:Y:S01]  /*2b20*/  @!P6 FMUL R36, R36, R36 ;  /* 0x000000242424e220 */ /* 0x008fe20000400000 */
[----:B------:R-:W-:Y:S01]  /*2b30*/  @!P2 FMUL R34, R34, 16777216 ;  /* 0x4b8000002222a820 */ /* 0x000fe20000400000 */
[----:B------:R-:W-:Y:S01]  /*2b40*/  FFMA R6, R15, R6, -R26 ;  /* 0x000000060f067223 */ /* 0x000fe2000000081a */
[----:B------:R-:W-:Y:S01]  /*2b50*/  FMUL R15, R16, R0 ;  /* 0x00000000100f7220 */ /* 0x000fe20000400000 */
[----:B------:R-:W-:Y:S01]  /*2b60*/  @P1 FMUL R36, R36, 0.25 ;  /* 0x3e80000024241820 */ /* 0x000fe20000400000 */
[----:B------:R-:W-:Y:S01]  /*2b70*/  FMUL R14, R21, R34 ;  /* 0x00000022150e7220 */ /* 0x000fe20000400000 */
[----:B------:R-:W-:Y:S01]  /*2b80*/  FMUL R20, R16, R3 ;  /* 0x0000000310147220 */ /* 0x000fe20000400000 */
[----:B------:R-:W-:Y:S01]  /*2b90*/  FFMA R27, R0, R27, -R15 ;  /* 0x0000001b001b7223 */ /* 0x000fe2000000080f */
[----:B------:R-:W-:Y:S01]  /*2ba0*/  @!P2 FMUL R36, R36, 16777216 ;  /* 0x4b8000002424a820 */ /* 0x000fe20000400000 */
[----:B------:R-:W-:Y:S01]  /*2bb0*/  FMUL R23, R16, R14 ;  /* 0x0000000e10177220 */ /* 0x000fe20000400000 */
[----:B------:R-:W-:Y:S01]  /*2bc0*/  FFMA R4, R3, R4, -R20 ;  /* 0x0000000403047223 */ /* 0x000fe20000000814 */
[----:B------:R-:W-:Y:S01]  /*2bd0*/  FFMA R3, -R2, R2, 1 ;  /* 0x3f80000002037423 */ /* 0x000fe20000000102 */
[----:B------:R-:W-:Y:S01]  /*2be0*/  FMUL R21, R21, R36 ;  /* 0x0000002415157220 */ /* 0x000fe20000400000 */
[----:B------:R-:W-:Y:S01]  /*2bf0*/  FFMA R7, R14, R7, -R23 ;  /* 0x000000070e077223 */ /* 0x000fe20000000817 */
[----:B------:R-:W-:Y:S01]  /*2c00*/  FMUL R4, R4, 50 ;  /* 0x4248000004047820 */ /* 0x000fe20000400000 */
[----:B------:R-:W-:Y:S01]  /*2c10*/  FFMA R0, -R17, R17, 1 ;  /* 0x3f80000011007423 */ /* 0x000fe20000000111 */
[----:B------:R-:W-:Y:S01]  /*2c20*/  FMUL R16, R16, R21 ;  /* 0x0000001510107220 */ /* 0x000fe20000400000 */
[----:B------:R-:W-:Y:S01]  /*2c30*/  FMUL R6, R6, 50 ;  /* 0x4248000006067820 */ /* 0x000fe20000400000 */
[----:B------:R-:W-:Y:S01]  /*2c40*/  FMUL R27, R27, 50 ;  /* 0x424800001b1b7820 */ /* 0x000fe20000400000 */
[----:B------:R-:W-:Y:S01]  /*2c50*/  FMUL R7, R7, 50 ;  /* 0x4248000007077820 */ /* 0x000fe20000400000 */
[----:B------:R-:W-:Y:S01]  /*2c60*/  FFMA R16, R21, R19, -R16 ;  /* 0x0000001315107223 */ /* 0x000fe20000000810 */
[----:B------:R-:W-:Y:S01]  /*2c70*/  FMUL R5, R5, R8 ;  /* 0x0000000805057220 */ /* 0x000fe20000400000 */
[----:B------:R-:W-:Y:S01]  /*2c80*/  FMUL R3, R4, R3 ;  /* 0x0000000304037220 */ /* 0x000fe20000400000 */
[----:B------:R-:W-:Y:S01]  /*2c90*/  FMUL R9, R18, R9 ;  /* 0x0000000912097220 */ /* 0x000fe20000400000 */
[----:B------:R-:W-:Y:S01]  /*2ca0*/  FMUL R16, R16, 50 ;  /* 0x4248000010107820 */ /* 0x000fe20000400000 */
[----:B------:R-:W-:Y:S01]  /*2cb0*/  FMUL R11, R28, R11 ;  /* 0x0000000b1c0b7220 */ /* 0x000fe20000400000 */
[----:B------:R-:W-:Y:S01]  /*2cc0*/  FMUL R6, R6, R13 ;  /* 0x0000000d06067220 */ /* 0x000fe20000400000 */
[----:B------:R-:W-:Y:S01]  /*2cd0*/  FMUL R0, R27, R0 ;  /* 0x000000001b007220 */ /* 0x000fe20000400000 */
[----:B------:R-:W-:Y:S01]  /*2ce0*/  FMUL R7, R7, R10 ;  /* 0x0000000a07077220 */ /* 0x000fe20000400000 */
[----:B------:R-:W-:Y:S01]  /*2cf0*/  FMUL R16, R16, R31 ;  /* 0x0000001f10107220 */ /* 0x000fe20000400000 */
[----:B------:R-:W-:Y:S01]  /*2d00*/  FMUL R5, R5, 0.019999999552965164185 ;  /* 0x3ca3d70a05057820 */ /* 0x000fe20000400000 */
[----:B------:R-:W-:Y:S01]  /*2d10*/  FMUL R3, R3, 0.019999999552965164185 ;  /* 0x3ca3d70a03037820 */ /* 0x000fe20000400000 */
[----:B------:R-:W-:Y:S01]  /*2d20*/  FMUL R9, R9, 0.019999999552965164185 ;  /* 0x3ca3d70a09097820 */ /* 0x000fe20000400000 */
[----:B------:R-:W-:Y:S01]  /*2d30*/  FMUL R11, R11, 0.019999999552965164185 ;  /* 0x3ca3d70a0b0b7820 */ /* 0x000fe20000400000 */
[----:B------:R-:W-:Y:S01]  /*2d40*/  FMUL R6, R6, 0.019999999552965164185 ;  /* 0x3ca3d70a06067820 */ /* 0x000fe20000400000 */
[----:B------:R-:W-:Y:S01]  /*2d50*/  FMUL R0, R0, 0.019999999552965164185 ;  /* 0x3ca3d70a00007820 */ /* 0x000fe20000400000 */
[----:B------:R-:W-:Y:S01]  /*2d60*/  FMUL R7, R7, 0.019999999552965164185 ;  /* 0x3ca3d70a07077820 */ /* 0x000fe20000400000 */
[----:B------:R-:W-:Y:S01]  /*2d70*/  FMUL R16, R16, 0.019999999552965164185 ;  /* 0x3ca3d70a10107820 */ /* 0x000fe20000400000 */
[----:B------:R-:W-:Y:S01]  /*2d80*/  FMUL R8, R5, 0.0625 ;  /* 0x3d80000005087820 */ /* 0x000fe20000400000 */
[----:B------:R-:W-:Y:S01]  /*2d90*/  LEA R2, P0, R12, c[0x0][0x180], 0x1 ;  /* 0x000060000c027a11 */ /* 0x000fe200078008ff */
[----:B------:R-:W-:Y:S01]  /*2da0*/  FMUL R4, R3, 0.0625 ;  /* 0x3d80000003047820 */ /* 0x000fe20000400000 */
[----:B------:R-:W-:Y:S01]  /*2db0*/  FMUL R9, R9, 0.0625 ;  /* 0x3d80000009097820 */ /* 0x000fe20000400000 */
[----:B------:R-:W-:Y:S01]  /*2dc0*/  FMUL R11, R11, 0.0625 ;  /* 0x3d8000000b0b7820 */ /* 0x000fe20000400000 */
[----:B------:R-:W-:Y:S01]  /*2dd0*/  FMUL R6, R6, 0.0625 ;  /* 0x3d80000006067820 */ /* 0x000fe20000400000 */
[----:B------:R-:W-:Y:S01]  /*2de0*/  FMUL R5, R0, 0.0625 ;  /* 0x3d80000000057820 */ /* 0x000fe20000400000 */
[----:B------:R-:W-:Y:S01]  /*2df0*/  FMUL R7, R7, 0.0625 ;  /* 0x3d80000007077820 */ /* 0x000fe20000400000 */
[----:B------:R-:W-:Y:S01]  /*2e00*/  FMUL R16, R16, 0.0625 ;  /* 0x3d80000010107820 */ /* 0x000fe20000400000 */
[----:B------:R-:W-:-:S02]  /*2e10*/  LEA.HI.X R3, R12, c[0x0][0x184], R29, 0x1, P0 ;  /* 0x000061000c037a11 */ /* 0x000fc400000f0c1d */
[----:B------:R-:W-:Y:S02]  /*2e20*/  F2FP.BF16.F32.PACK_AB R12, R9, R4 ;  /* 0x00000004090c723e */ /* 0x000fe400000010ff */
[----:B------:R-:W-:Y:S02]  /*2e30*/  F2FP.BF16.F32.PACK_AB R13, R8, R11 ;  /* 0x0000000b080d723e */ /* 0x000fe400000010ff */
[----:B------:R-:W-:Y:S02]  /*2e40*/  F2FP.BF16.F32.PACK_AB R14, R5, R6 ;  /* 0x00000006050e723e */ /* 0x000fe400000010ff */
[----:B------:R-:W-:-:S05]  /*2e50*/  F2FP.BF16.F32.PACK_AB R15, R16, R7 ;  /* 0x00000007100f723e */ /* 0x000fca00000010ff */
[----:B------:R-:W-:Y:S01]  /*2e60*/  STG.E.128 [R2.64], R12 ;  /* 0x0000000c02007986 */ /* 0x000fe2000c101d04 */
[----:B------:R-:W-:Y:S05]  /*2e70*/  EXIT ;  /* 0x000000000000794d */ /* 0x000fea0003800000 */
.L_x_42:
[----:B------:R-:W-:-:S00]  /*2e80*/  BRA `(.L_x_42) ;  /* 0xfffffff000007947 */ /* 0x000fc0000383ffff */
[----:B------:R-:W-:-:S00]  /*2e90*/  NOP ;  /* 0x0000000000007918 */ /* 0x000fc00000000000 */
        /* <DEDUP_REMOVED lines=14> */
.L_x_43:


//--------------------- .nv.global.init           --------------------------
	.section	.nv.global.init,"aw",@progbits
.nv.global.init:
	.type		_$_str,@object
	.size		_$_str,(.L_0 - _$_str)
_$_str:
        /*0000*/ 	.byte	0x5f, 0x5f, 0x43, 0x55, 0x44, 0x41, 0x5f, 0x46, 0x54, 0x5a, 0x00
.L_0:


//--------------------- .nv.shared.triton__0d1d2d3d4d5de6de --------------------------
	.section	.nv.shared.triton__0d1d2d3d4d5de6de,"aw",@nobits
	.align	16
